	.target	sm_90a

	.elftype	@"ET_EXEC"


//--------------------- .note.nv.tkinfo           --------------------------
	.section	.note.nv.tkinfo,"",@"SHT_NOTE"
	.sectionflags	@"SHF_NOTE_NV_TKINFO"
	.tkinfo
        /*0018*/ 	.word	0x00000002
        /*0030*/ 	.string	""
        /*0030*/ 	.string	"ptxas"
        /*0030*/ 	.string	"Cuda compilation tools, release 13.0, V13.0.88"
        /*0030*/ 	.string	"Build cuda_13.0.r13.0/compiler.36424714_0"
        /*0030*/ 	.string	"-arch sm_90a -m 64 "



//--------------------- .note.nv.cuinfo           --------------------------
	.section	.note.nv.cuinfo,"",@"SHT_NOTE"
	.sectionflags	@"SHF_NOTE_NV_CUINFO"
        /*0018*/ 	.short	0x0002
        /*001a*/ 	.short	0x005a
        /*001c*/ 	.short	0x0082
	.zero		2


//--------------------- .nv.info                  --------------------------
	.section	.nv.info,"",@"SHT_CUDA_INFO"
	.align	4


	//----- nvinfo : EIATTR_REGCOUNT
	.align		4
        /*0000*/ 	.byte	0x04, 0x2f
        /*0002*/ 	.short	(.L_15 - .L_14)
	.align		4
.L_14:
        /*0004*/ 	.word	index@(_ZN7cutlass13device_kernelINS_4gemm6kernel13GemmUniversalIN4cute5tupleIJiiiiEEENS1_10collective13CollectiveMmaINS1_34MainloopSm90TmaGmmaWarpSpecializedILi4ENS5_IJNS4_1CILi2EEENSA_ILi1EEESC_EEENS1_32KernelTmaWarpSpecializedPingpongEEENS5_IJNSA_ILi64EEESG_SG_EEENS_10bfloat16_tENS5_IJlSC_lEEESI_SJ_NS4_8TiledMMAINS4_8MMA_AtomIJNS4_4SM904GMMA27MMA_64x64x16_F32BF16BF16_SSILNSN_5MajorE0ELSP_0ELNSN_7ScaleInE1ELSQ_1EEEEEENS4_6LayoutINS5_IJSC_SC_SC_EEENS5_IJNSA_ILi0EEESV_SV_EEEEENS5_IJNS4_10UnderscoreESY_SY_EEEEENS4_13SM90_TMA_LOADENS4_14ComposedLayoutINS4_7SwizzleILi3ELi4ELi3EEENS4_18smem_ptr_flag_bitsILi16EEENST_INS5_IJNSA_ILi8EEESG_EEENS5_IJSG_SC_EEEEEEEvNS4_8identityENS4_23SM90_TMA_LOAD_MULTICASTES1B_vS1C_EENS_8epilogue10collective6detail29Sm90TmaWarpSpecializedAdapterINS1G_15DefaultEpilogueISI_SJ_SJ_NS1F_6thread17LinearCombinationISI_Li1EffLNS1K_9ScaleType4KindE0ELNS_15FloatRoundStyleE2ESI_EENS1_15EpilogueDefaultEEEEEvvEEEEvNT_6ParamsE)
        /*0008*/ 	.word	0x000000a8


	//----- nvinfo : EIATTR_FRAME_SIZE
	.align		4
.L_15:
        /*000c*/ 	.byte	0x04, 0x11
        /*000e*/ 	.short	(.L_17 - .L_16)
	.align		4
.L_16:
        /*0010*/ 	.word	index@(_ZN7cutlass13device_kernelINS_4gemm6kernel13GemmUniversalIN4cute5tupleIJiiiiEEENS1_10collective13CollectiveMmaINS1_34MainloopSm90TmaGmmaWarpSpecializedILi4ENS5_IJNS4_1CILi2EEENSA_ILi1EEESC_EEENS1_32KernelTmaWarpSpecializedPingpongEEENS5_IJNSA_ILi64EEESG_SG_EEENS_10bfloat16_tENS5_IJlSC_lEEESI_SJ_NS4_8TiledMMAINS4_8MMA_AtomIJNS4_4SM904GMMA27MMA_64x64x16_F32BF16BF16_SSILNSN_5MajorE0ELSP_0ELNSN_7ScaleInE1ELSQ_1EEEEEENS4_6LayoutINS5_IJSC_SC_SC_EEENS5_IJNSA_ILi0EEESV_SV_EEEEENS5_IJNS4_10UnderscoreESY_SY_EEEEENS4_13SM90_TMA_LOADENS4_14ComposedLayoutINS4_7SwizzleILi3ELi4ELi3EEENS4_18smem_ptr_flag_bitsILi16EEENST_INS5_IJNSA_ILi8EEESG_EEENS5_IJSG_SC_EEEEEEEvNS4_8identityENS4_23SM90_TMA_LOAD_MULTICASTES1B_vS1C_EENS_8epilogue10collective6detail29Sm90TmaWarpSpecializedAdapterINS1G_15DefaultEpilogueISI_SJ_SJ_NS1F_6thread17LinearCombinationISI_Li1EffLNS1K_9ScaleType4KindE0ELNS_15FloatRoundStyleE2ESI_EENS1_15EpilogueDefaultEEEEEvvEEEEvNT_6ParamsE)
        /*0014*/ 	.word	0x00000000


	//----- nvinfo : EIATTR_MIN_STACK_SIZE
	.align		4
.L_17:
        /*0018*/ 	.byte	0x04, 0x12
        /*001a*/ 	.short	(.L_19 - .L_18)
	.align		4
.L_18:
        /*001c*/ 	.word	index@(_ZN7cutlass13device_kernelINS_4gemm6kernel13GemmUniversalIN4cute5tupleIJiiiiEEENS1_10collective13CollectiveMmaINS1_34MainloopSm90TmaGmmaWarpSpecializedILi4ENS5_IJNS4_1CILi2EEENSA_ILi1EEESC_EEENS1_32KernelTmaWarpSpecializedPingpongEEENS5_IJNSA_ILi64EEESG_SG_EEENS_10bfloat16_tENS5_IJlSC_lEEESI_SJ_NS4_8TiledMMAINS4_8MMA_AtomIJNS4_4SM904GMMA27MMA_64x64x16_F32BF16BF16_SSILNSN_5MajorE0ELSP_0ELNSN_7ScaleInE1ELSQ_1EEEEEENS4_6LayoutINS5_IJSC_SC_SC_EEENS5_IJNSA_ILi0EEESV_SV_EEEEENS5_IJNS4_10UnderscoreESY_SY_EEEEENS4_13SM90_TMA_LOADENS4_14ComposedLayoutINS4_7SwizzleILi3ELi4ELi3EEENS4_18smem_ptr_flag_bitsILi16EEENST_INS5_IJNSA_ILi8EEESG_EEENS5_IJSG_SC_EEEEEEEvNS4_8identityENS4_23SM90_TMA_LOAD_MULTICASTES1B_vS1C_EENS_8epilogue10collective6detail29Sm90TmaWarpSpecializedAdapterINS1G_15DefaultEpilogueISI_SJ_SJ_NS1F_6thread17LinearCombinationISI_Li1EffLNS1K_9ScaleType4KindE0ELNS_15FloatRoundStyleE2ESI_EENS1_15EpilogueDefaultEEEEEvvEEEEvNT_6ParamsE)
        /*0020*/ 	.word	0x00000000
.L_19:


//--------------------- .nv.compat                --------------------------
	.section	.nv.compat,"",@"SHT_CUDA_COMPAT_INFO"
	.align	4
        /*0000*/ 	.byte	0x02, 0x09, 0x01, 0x00, 0x02, 0x02, 0x04, 0x00, 0x02, 0x05, 0x05, 0x00, 0x03, 0x07, 0x01, 0x01
        /*0010*/ 	.byte	0x02, 0x03, 0x01, 0x00, 0x02, 0x06, 0x01, 0x00, 0x04, 0x0b, 0x08, 0x00, 0x00, 0x00, 0x00, 0x00
        /*0020*/ 	.byte	0x00, 0x00, 0x00, 0x00


//--------------------- .nv.info._ZN7cutlass13device_kernelINS_4gemm6kernel13GemmUniversalIN4cute5tupleIJiiiiEEENS1_10collective13CollectiveMmaINS1_34MainloopSm90TmaGmmaWarpSpecializedILi4ENS5_IJNS4_1CILi2EEENSA_ILi1EEESC_EEENS1_32KernelTmaWarpSpecializedPingpongEEENS5_IJNSA_ILi64EEESG_SG_EEENS_10bfloat16_tENS5_IJlSC_lEEESI_SJ_NS4_8TiledMMAINS4_8MMA_AtomIJNS4_4SM904GMMA27MMA_64x64x16_F32BF16BF16_SSILNSN_5MajorE0ELSP_0ELNSN_7ScaleInE1ELSQ_1EEEEEENS4_6LayoutINS5_IJSC_SC_SC_EEENS5_IJNSA_ILi0EEESV_SV_EEEEENS5_IJNS4_10UnderscoreESY_SY_EEEEENS4_13SM90_TMA_LOADENS4_14ComposedLayoutINS4_7SwizzleILi3ELi4ELi3EEENS4_18smem_ptr_flag_bitsILi16EEENST_INS5_IJNSA_ILi8EEESG_EEENS5_IJSG_SC_EEEEEEEvNS4_8identityENS4_23SM90_TMA_LOAD_MULTICASTES1B_vS1C_EENS_8epilogue10collective6detail29Sm90TmaWarpSpecializedAdapterINS1G_15DefaultEpilogueISI_SJ_SJ_NS1F_6thread17LinearCombinationISI_Li1EffLNS1K_9ScaleType4KindE0ELNS_15FloatRoundStyleE2ESI_EENS1_15EpilogueDefaultEEEEEvvEEEEvNT_6ParamsE --------------------------
	.section	.nv.info._ZN7cutlass13device_kernelINS_4gemm6kernel13GemmUniversalIN4cute5tupleIJiiiiEEENS1_10collective13CollectiveMmaINS1_34MainloopSm90TmaGmmaWarpSpecializedILi4ENS5_IJNS4_1CILi2EEENSA_ILi1EEESC_EEENS1_32KernelTmaWarpSpecializedPingpongEEENS5_IJNSA_ILi64EEESG_SG_EEENS_10bfloat16_tENS5_IJlSC_lEEESI_SJ_NS4_8TiledMMAINS4_8MMA_AtomIJNS4_4SM904GMMA27MMA_64x64x16_F32BF16BF16_SSILNSN_5MajorE0ELSP_0ELNSN_7ScaleInE1ELSQ_1EEEEEENS4_6LayoutINS5_IJSC_SC_SC_EEENS5_IJNSA_ILi0EEESV_SV_EEEEENS5_IJNS4_10UnderscoreESY_SY_EEEEENS4_13SM90_TMA_LOADENS4_14ComposedLayoutINS4_7SwizzleILi3ELi4ELi3EEENS4_18smem_ptr_flag_bitsILi16EEENST_INS5_IJNSA_ILi8EEESG_EEENS5_IJSG_SC_EEEEEEEvNS4_8identityENS4_23SM90_TMA_LOAD_MULTICASTES1B_vS1C_EENS_8epilogue10collective6detail29Sm90TmaWarpSpecializedAdapterINS1G_15DefaultEpilogueISI_SJ_SJ_NS1F_6thread17LinearCombinationISI_Li1EffLNS1K_9ScaleType4KindE0ELNS_15FloatRoundStyleE2ESI_EENS1_15EpilogueDefaultEEEEEvvEEEEvNT_6ParamsE,"",@"SHT_CUDA_INFO"
	.sectionflags	@""
	.align	4


	//----- nvinfo : EIATTR_CUDA_API_VERSION
	.align		4
        /*0000*/ 	.byte	0x04, 0x37
        /*0002*/ 	.short	(.L_21 - .L_20)
.L_20:
        /*0004*/ 	.word	0x00000082


	//----- nvinfo : EIATTR_KPARAM_INFO
	.align		4
.L_21:
        /*0008*/ 	.byte	0x04, 0x17
        /*000a*/ 	.short	(.L_23 - .L_22)
.L_22:
        /*000c*/ 	.word	0x00000000
        /*0010*/ 	.short	0x0000
        /*0012*/ 	.short	0x0070
        /*0014*/ 	.byte	0x00, 0xf0, 0x01, 0x10


	//----- nvinfo : EIATTR_SPARSE_MMA_MASK
	.align		4
.L_23:
        /*0018*/ 	.byte	0x03, 0x50
        /*001a*/ 	.short	0x0000


	//----- nvinfo : EIATTR_MAXREG_COUNT
	.align		4
        /*001c*/ 	.byte	0x03, 0x1b
        /*001e*/ 	.short	0x00a8


	//----- nvinfo : EIATTR_NUM_BARRIERS
	.align		4
        /*0020*/ 	.byte	0x02, 0x4c
        /*0022*/ 	.byte	0x01
	.zero		1


	//----- nvinfo : EIATTR_EXTERNS
	.align		4
        /*0024*/ 	.byte	0x04, 0x0f
        /*0026*/ 	.short	(.L_25 - .L_24)


	//   ....[0]....
	.align		4
.L_24:
        /*0028*/ 	.word	index@(__assertfail)


	//----- nvinfo : EIATTR_MERCURY_ISA_VERSION
	.align		4
.L_25:
        /*002c*/ 	.byte	0x03, 0x5f
        /*002e*/ 	.short	0x0101


	//----- nvinfo : EIATTR_INT_WARP_WIDE_INSTR_OFFSETS
	.align		4
        /*0030*/ 	.byte	0x04, 0x31
        /*0032*/ 	.short	(.L_27 - .L_26)


	//   ....[0]....
.L_26:
        /*0034*/ 	.word	0x000005d0


	//   ....[1]....
        /*0038*/ 	.word	0x00000610


	//   ....[2]....
        /*003c*/ 	.word	0x000006a0


	//   ....[3]....
        /*0040*/ 	.word	0x000006b0


	//   ....[4]....
        /*0044*/ 	.word	0x000006d0


	//   ....[5]....
        /*0048*/ 	.word	0x000006f0


	//   ....[6]....
        /*004c*/ 	.word	0x000007e0


	//   ....[7]....
        /*0050*/ 	.word	0x00000800


	//   ....[8]....
        /*0054*/ 	.word	0x00002150


	//----- nvinfo : EIATTR_COOP_GROUP_MASK_REGIDS
	.align		4
.L_27:
        /*0058*/ 	.byte	0x04, 0x29
        /*005a*/ 	.short	(.L_29 - .L_28)


	//   ....[0]....
.L_28:
        /*005c*/ 	.word	0xffffffff


	//   ....[1]....
        /*0060*/ 	.word	0xffffffff


	//   ....[2]....
        /*0064*/ 	.word	0xffffffff


	//   ....[3]....
        /*0068*/ 	.word	0xffffffff


	//   ....[4]....
        /*006c*/ 	.word	0xffffffff


	//   ....[5]....
        /*0070*/ 	.word	0xffffffff


	//   ....[6]....
        /*0074*/ 	.word	0xffffffff


	//----- nvinfo : EIATTR_COOP_GROUP_INSTR_OFFSETS
	.align		4
.L_29:
        /*0078*/ 	.byte	0x04, 0x28
        /*007a*/ 	.short	(.L_31 - .L_30)


	//   ....[0]....
.L_30:
        /*007c*/ 	.word	0x00000060


	//   ....[1]....
        /*0080*/ 	.word	0x00000080


	//   ....[2]....
        /*0084*/ 	.word	0x00000180


	//   ....[3]....
        /*0088*/ 	.word	0x000003b0


	//   ....[4]....
        /*008c*/ 	.word	0x00000400


	//   ....[5]....
        /*0090*/ 	.word	0x000004f0


	//   ....[6]....
        /*0094*/ 	.word	0x00000980


	//----- nvinfo : EIATTR_REG_RECONFIG
	.align		4
.L_31:
        /*0098*/ 	.byte	0x01, 0x54
	.zero		2


	//----- nvinfo : EIATTR_SYSCALL_OFFSETS
	.align		4
        /*009c*/ 	.byte	0x04, 0x46
        /*009e*/ 	.short	(.L_33 - .L_32)


	//   ....[0]....
.L_32:
        /*00a0*/ 	.word	0x00001960


	//----- nvinfo : EIATTR_MBARRIER_INSTR_OFFSETS
	.align		4
.L_33:
        /*00a4*/ 	.byte	0x04, 0x39
        /*00a6*/ 	.short	(.L_35 - .L_34)


	//   ....[0]....
.L_34:
        /*00a8*/ 	.word	0x00000300
        /*00ac*/ 	.word	0x000000ff
        /*00b0*/ 	.word	0x00000000
        /*00b4*/ 	.short	0x0100
        /*00b6*/ 	.byte	0x07
	.zero		1


	//   ....[1]....
        /*00b8*/ 	.word	0x00000310
        /*00bc*/ 	.word	0x000000ff
        /*00c0*/ 	.word	0x00000020
        /*00c4*/ 	.short	0x0100
        /*00c6*/ 	.byte	0x07
	.zero		1


	//   ....[2]....
        /*00c8*/ 	.word	0x00000320
        /*00cc*/ 	.word	0x000000ff
        /*00d0*/ 	.word	0x00000008
        /*00d4*/ 	.short	0x0100
        /*00d6*/ 	.byte	0x07
	.zero		1


	//   ....[3]....
        /*00d8*/ 	.word	0x00000330
        /*00dc*/ 	.word	0x000000ff
        /*00e0*/ 	.word	0x00000028
        /*00e4*/ 	.short	0x0100
        /*00e6*/ 	.byte	0x07
	.zero		1


	//   ....[4]....
        /*00e8*/ 	.word	0x00000340
        /*00ec*/ 	.word	0x000000ff
        /*00f0*/ 	.word	0x00000010
        /*00f4*/ 	.short	0x0100
        /*00f6*/ 	.byte	0x07
	.zero		1


	//   ....[5]....
        /*00f8*/ 	.word	0x00000350
        /*00fc*/ 	.word	0x000000ff
        /*0100*/ 	.word	0x00000030
        /*0104*/ 	.short	0x0100
        /*0106*/ 	.byte	0x07
	.zero		1


	//   ....[6]....
        /*0108*/ 	.word	0x00000360
        /*010c*/ 	.word	0x000000ff
        /*0110*/ 	.word	0x00000018
        /*0114*/ 	.short	0x0100
        /*0116*/ 	.byte	0x07
	.zero		1


	//   ....[7]....
        /*0118*/ 	.word	0x00000370
        /*011c*/ 	.word	0x000000ff
        /*0120*/ 	.word	0x00000038
        /*0124*/ 	.short	0x0100
        /*0126*/ 	.byte	0x07
	.zero		1


	//   ....[8]....
        /*0128*/ 	.word	0x00000840
        /*012c*/ 	.word	0x000000ff
        /*0130*/ 	.word	0x00000070
        /*0134*/ 	.short	0x0100
        /*0136*/ 	.byte	0x0c
	.zero		1


	//   ....[9]....
        /*0138*/ 	.word	0x00000890
        /*013c*/ 	.word	0x000000ff
        /*0140*/ 	.word	0x00000078
        /*0144*/ 	.short	0x0100
        /*0146*/ 	.byte	0x0c
	.zero		1


	//   ....[10]....
        /*0148*/ 	.word	0x000008c0
        /*014c*/ 	.word	0x000000ff
        /*0150*/ 	.word	0x00000050
        /*0154*/ 	.short	0x0100
        /*0156*/ 	.byte	0x0d
	.zero		1


	//   ....[11]....
        /*0158*/ 	.word	0x00000910
        /*015c*/ 	.word	0x000000ff
        /*0160*/ 	.word	0x00000058
        /*0164*/ 	.short	0x0100
        /*0166*/ 	.byte	0x0d
	.zero		1


	//   ....[12]....
        /*0168*/ 	.word	0x00000920
        /*016c*/ 	.word	0x000000ff
        /*0170*/ 	.word	0x00000060
        /*0174*/ 	.short	0x0100
        /*0176*/ 	.byte	0x0d
	.zero		1


	//   ....[13]....
        /*0178*/ 	.word	0x00000930
        /*017c*/ 	.word	0x000000ff
        /*0180*/ 	.word	0x00000068
        /*0184*/ 	.short	0x0100
        /*0186*/ 	.byte	0x0d
	.zero		1


	//   ....[14]....
        /*0188*/ 	.word	0x00001840
        /*018c*/ 	.word	0x0000003d
        /*0190*/ 	.word	0x00000000
        /*0194*/ 	.short	0x010a
        /*0196*/ 	.byte	0x31
	.zero		1


	//   ....[15]....
        /*0198*/ 	.word	0x000019f0
        /*019c*/ 	.word	0x00000003
        /*01a0*/ 	.word	0x00000000
        /*01a4*/ 	.short	0x010a
        /*01a6*/ 	.byte	0x3f
	.zero		1


	//   ....[16]....
        /*01a8*/ 	.word	0x00001a30
        /*01ac*/ 	.word	0x00000003
        /*01b0*/ 	.word	0x00000000
        /*01b4*/ 	.short	0x010a
        /*01b6*/ 	.byte	0x3f
	.zero		1


	//   ....[17]....
        /*01b8*/ 	.word	0x00001d30
        /*01bc*/ 	.word	0x000000ff
        /*01c0*/ 	.word	0x00000000
        /*01c4*/ 	.short	0x010a
        /*01c6*/ 	.byte	0x04
	.zero		1


	//   ....[18]....
        /*01c8*/ 	.word	0x00001d70
        /*01cc*/ 	.word	0x000000ff
        /*01d0*/ 	.word	0x00000000
        /*01d4*/ 	.short	0x010a
        /*01d6*/ 	.byte	0x04
	.zero		1


	//   ....[19]....
        /*01d8*/ 	.word	0x00001fe0
        /*01dc*/ 	.word	0x00000005
        /*01e0*/ 	.word	0x00000000
        /*01e4*/ 	.short	0x0101
        /*01e6*/ 	.byte	0x3f
	.zero		1


	//   ....[20]....
        /*01e8*/ 	.word	0x000020e0
        /*01ec*/ 	.word	0x0000003e
        /*01f0*/ 	.word	0x00000000
        /*01f4*/ 	.short	0x0101
        /*01f6*/ 	.byte	0x2c
	.zero		1


	//   ....[21]....
        /*01f8*/ 	.word	0x000021d0
        /*01fc*/ 	.word	0x00000003
        /*0200*/ 	.word	0x00000000
        /*0204*/ 	.short	0x0101
        /*0206*/ 	.byte	0x3f
	.zero		1


	//   ....[22]....
        /*0208*/ 	.word	0x00002290
        /*020c*/ 	.word	0x0000003d
        /*0210*/ 	.word	0x00000010
        /*0214*/ 	.short	0x010a
        /*0216*/ 	.byte	0x31
	.zero		1


	//   ....[23]....
        /*0218*/ 	.word	0x00004740
        /*021c*/ 	.word	0x00000040
        /*0220*/ 	.word	0x00000000
        /*0224*/ 	.short	0x0101
        /*0226*/ 	.byte	0x2c
	.zero		1


	//   ....[24]....
        /*0228*/ 	.word	0x00005170
        /*022c*/ 	.word	0x0000000c
        /*0230*/ 	.word	0x00000020
        /*0234*/ 	.short	0x010a
        /*0236*/ 	.byte	0x3f
	.zero		1


	//   ....[25]....
        /*0238*/ 	.word	0x00005530
        /*023c*/ 	.word	0x00000003
        /*0240*/ 	.word	0x00000078
        /*0244*/ 	.short	0x0101
        /*0246*/ 	.byte	0x3f
	.zero		1


	//   ....[26]....
        /*0248*/ 	.word	0x00005ca0
        /*024c*/ 	.word	0x00000007
        /*0250*/ 	.word	0x00000000
        /*0254*/ 	.short	0x010a
        /*0256*/ 	.byte	0x3f
	.zero		1


	//   ....[27]....
        /*0258*/ 	.word	0x00005d20
        /*025c*/ 	.word	0x00000009
        /*0260*/ 	.word	0x00000000
        /*0264*/ 	.short	0x010a
        /*0266*/ 	.byte	0x3f
	.zero		1


	//   ....[28]....
        /*0268*/ 	.word	0x00005db0
        /*026c*/ 	.word	0x00000006
        /*0270*/ 	.word	0x00000000
        /*0274*/ 	.short	0x010a
        /*0276*/ 	.byte	0x3f
	.zero		1


	//   ....[29]....
        /*0278*/ 	.word	0x00005e40
        /*027c*/ 	.word	0x00000003
        /*0280*/ 	.word	0x00000000
        /*0284*/ 	.short	0x010a
        /*0286*/ 	.byte	0x3f
	.zero		1


	//   ....[30]....
        /*0288*/ 	.word	0x00005ea0
        /*028c*/ 	.word	0x0000003f
        /*0290*/ 	.word	0x00000000
        /*0294*/ 	.short	0x010a
        /*0296*/ 	.byte	0x3f
	.zero		1


	//   ....[31]....
        /*0298*/ 	.word	0x00005ef0
        /*029c*/ 	.word	0x00000003
        /*02a0*/ 	.word	0x00000000
        /*02a4*/ 	.short	0x010a
        /*02a6*/ 	.byte	0x3f
	.zero		1


	//   ....[32]....
        /*02a8*/ 	.word	0x00005f50
        /*02ac*/ 	.word	0x00000005
        /*02b0*/ 	.word	0x00000000
        /*02b4*/ 	.short	0x010a
        /*02b6*/ 	.byte	0x3f
	.zero		1


	//   ....[33]....
        /*02b8*/ 	.word	0x00005fa0
        /*02bc*/ 	.word	0x0000003f
        /*02c0*/ 	.word	0x00000010
        /*02c4*/ 	.short	0x010a
        /*02c6*/ 	.byte	0x3f
	.zero		1


	//   ....[34]....
        /*02c8*/ 	.word	0x00006070
        /*02cc*/ 	.word	0x0000000c
        /*02d0*/ 	.word	0x00000020
        /*02d4*/ 	.short	0x010a
        /*02d6*/ 	.byte	0x3f
	.zero		1


	//   ....[35]....
        /*02d8*/ 	.word	0x00006140
        /*02dc*/ 	.word	0x00000007
        /*02e0*/ 	.word	0x00000000
        /*02e4*/ 	.short	0x010a
        /*02e6*/ 	.byte	0x3f
	.zero		1


	//   ....[36]....
        /*02e8*/ 	.word	0x00006190
        /*02ec*/ 	.word	0x00000009
        /*02f0*/ 	.word	0x00000000
        /*02f4*/ 	.short	0x010a
        /*02f6*/ 	.byte	0x3f
	.zero		1


	//   ....[37]....
        /*02f8*/ 	.word	0x000061e0
        /*02fc*/ 	.word	0x00000006
        /*0300*/ 	.word	0x00000000
        /*0304*/ 	.short	0x010a
        /*0306*/ 	.byte	0x3f
	.zero		1


	//----- nvinfo : EIATTR_NUM_MBARRIERS
	.align		4
.L_35:
        /*0308*/ 	.byte	0x03, 0x38
        /*030a*/ 	.short	0x000e


	//----- nvinfo : EIATTR_EXIT_INSTR_OFFSETS
	.align		4
        /*030c*/ 	.byte	0x04, 0x1c
        /*030e*/ 	.short	(.L_37 - .L_36)


	//   ....[0]....
.L_36:
        /*0310*/ 	.word	0x00001490


	//   ....[1]....
        /*0314*/ 	.word	0x000014f0


	//   ....[2]....
        /*0318*/ 	.word	0x00004e50


	//   ....[3]....
        /*031c*/ 	.word	0x00004e80


	//   ....[4]....
        /*0320*/ 	.word	0x00005e90


	//----- nvinfo : EIATTR_MAX_THREADS
	.align		4
.L_37:
        /*0324*/ 	.byte	0x04, 0x05
        /*0326*/ 	.short	(.L_39 - .L_38)
.L_38:
        /*0328*/ 	.word	0x00000180
        /*032c*/ 	.word	0x00000001
        /*0330*/ 	.word	0x00000001


	//----- nvinfo : EIATTR_CRS_STACK_SIZE
	.align		4
.L_39:
        /*0334*/ 	.byte	0x04, 0x1e
        /*0336*/ 	.short	(.L_41 - .L_40)
.L_40:
        /*0338*/ 	.word	0x00000000


	//----- nvinfo : EIATTR_CBANK_PARAM_SIZE
	.align		4
.L_41:
        /*033c*/ 	.byte	0x03, 0x19
        /*033e*/ 	.short	0x0470


	//----- nvinfo : EIATTR_PARAM_CBANK
	.align		4
        /*0340*/ 	.byte	0x04, 0x0a
        /*0342*/ 	.short	(.L_43 - .L_42)
	.align		4
.L_42:
        /*0344*/ 	.word	index@(.nv.constant0._ZN7cutlass13device_kernelINS_4gemm6kernel13GemmUniversalIN4cute5tupleIJiiiiEEENS1_10collective13CollectiveMmaINS1_34MainloopSm90TmaGmmaWarpSpecializedILi4ENS5_IJNS4_1CILi2EEENSA_ILi1EEESC_EEENS1_32KernelTmaWarpSpecializedPingpongEEENS5_IJNSA_ILi64EEESG_SG_EEENS_10bfloat16_tENS5_IJlSC_lEEESI_SJ_NS4_8TiledMMAINS4_8MMA_AtomIJNS4_4SM904GMMA27MMA_64x64x16_F32BF16BF16_SSILNSN_5MajorE0ELSP_0ELNSN_7ScaleInE1ELSQ_1EEEEEENS4_6LayoutINS5_IJSC_SC_SC_EEENS5_IJNSA_ILi0EEESV_SV_EEEEENS5_IJNS4_10UnderscoreESY_SY_EEEEENS4_13SM90_TMA_LOADENS4_14ComposedLayoutINS4_7SwizzleILi3ELi4ELi3EEENS4_18smem_ptr_flag_bitsILi16EEENST_INS5_IJNSA_ILi8EEESG_EEENS5_IJSG_SC_EEEEEEEvNS4_8identityENS4_23SM90_TMA_LOAD_MULTICASTES1B_vS1C_EENS_8epilogue10collective6detail29Sm90TmaWarpSpecializedAdapterINS1G_15DefaultEpilogueISI_SJ_SJ_NS1F_6thread17LinearCombinationISI_Li1EffLNS1K_9ScaleType4KindE0ELNS_15FloatRoundStyleE2ESI_EENS1_15EpilogueDefaultEEEEEvvEEEEvNT_6ParamsE)
        /*0348*/ 	.short	0x0210
        /*034a*/ 	.short	0x0470


	//----- nvinfo : EIATTR_SW_WAR
	.align		4
.L_43:
        /*034c*/ 	.byte	0x04, 0x36
        /*034e*/ 	.short	(.L_45 - .L_44)
.L_44:
        /*0350*/ 	.word	0x00000008
.L_45:


//--------------------- .nv.callgraph             --------------------------
	.section	.nv.callgraph,"",@"SHT_CUDA_CALLGRAPH"
	.align	4
	.sectionentsize	8
	.align		4
        /*0000*/ 	.word	0x00000000
	.align		4
        /*0004*/ 	.word	0xffffffff
	.align		4
        /*0008*/ 	.word	index@(_ZN7cutlass13device_kernelINS_4gemm6kernel13GemmUniversalIN4cute5tupleIJiiiiEEENS1_10collective13CollectiveMmaINS1_34MainloopSm90TmaGmmaWarpSpecializedILi4ENS5_IJNS4_1CILi2EEENSA_ILi1EEESC_EEENS1_32KernelTmaWarpSpecializedPingpongEEENS5_IJNSA_ILi64EEESG_SG_EEENS_10bfloat16_tENS5_IJlSC_lEEESI_SJ_NS4_8TiledMMAINS4_8MMA_AtomIJNS4_4SM904GMMA27MMA_64x64x16_F32BF16BF16_SSILNSN_5MajorE0ELSP_0ELNSN_7ScaleInE1ELSQ_1EEEEEENS4_6LayoutINS5_IJSC_SC_SC_EEENS5_IJNSA_ILi0EEESV_SV_EEEEENS5_IJNS4_10UnderscoreESY_SY_EEEEENS4_13SM90_TMA_LOADENS4_14ComposedLayoutINS4_7SwizzleILi3ELi4ELi3EEENS4_18smem_ptr_flag_bitsILi16EEENST_INS5_IJNSA_ILi8EEESG_EEENS5_IJSG_SC_EEEEEEEvNS4_8identityENS4_23SM90_TMA_LOAD_MULTICASTES1B_vS1C_EENS_8epilogue10collective6detail29Sm90TmaWarpSpecializedAdapterINS1G_15DefaultEpilogueISI_SJ_SJ_NS1F_6thread17LinearCombinationISI_Li1EffLNS1K_9ScaleType4KindE0ELNS_15FloatRoundStyleE2ESI_EENS1_15EpilogueDefaultEEEEEvvEEEEvNT_6ParamsE)
	.align		4
        /*000c*/ 	.word	index@(__assertfail)
	.align		4
        /*0010*/ 	.word	0x00000000
	.align		4
        /*0014*/ 	.word	0xfffffffe
	.align		4
        /*0018*/ 	.word	0x00000000
	.align		4
        /*001c*/ 	.word	0xfffffffd
	.align		4
        /*0020*/ 	.word	0x00000000
	.align		4
        /*0024*/ 	.word	0xfffffffc


//--------------------- .nv.constant4             --------------------------
	.section	.nv.constant4,"a",@progbits
	.align	8
	.align		8
.nv.constant4:
        /*0000*/ 	.dword	__assertfail
	.align		8
        /*0008*/ 	.dword	__unnamed_1
	.align		8
        /*0010*/ 	.dword	_ZN39_INTERNAL_867c46bb_4_k_cu_d4faad9b_36894cuda3std3__45__cpo5beginE
	.align		8
        /*0018*/ 	.dword	_ZN39_INTERNAL_867c46bb_4_k_cu_d4faad9b_36894cuda3std3__45__cpo3endE
	.align		8
        /*0020*/ 	.dword	_ZN39_INTERNAL_867c46bb_4_k_cu_d4faad9b_36894cuda3std3__45__cpo6cbeginE
	.align		8
        /*0028*/ 	.dword	_ZN39_INTERNAL_867c46bb_4_k_cu_d4faad9b_36894cuda3std3__45__cpo4cendE
	.align		8
        /*0030*/ 	.dword	_ZN39_INTERNAL_867c46bb_4_k_cu_d4faad9b_36894cuda3std3__441_GLOBAL__N__867c46bb_4_k_cu_d4faad9b_36896ignoreE
	.align		8
        /*0038*/ 	.dword	_ZN39_INTERNAL_867c46bb_4_k_cu_d4faad9b_36894cuda3std3__419piecewise_constructE
	.align		8
        /*0040*/ 	.dword	_ZN39_INTERNAL_867c46bb_4_k_cu_d4faad9b_36894cuda3std3__48in_placeE
	.align		8
        /*0048*/ 	.dword	_ZN39_INTERNAL_867c46bb_4_k_cu_d4faad9b_36894cuda3std6ranges3__45__cpo4swapE
	.align		8
        /*0050*/ 	.dword	_ZN39_INTERNAL_867c46bb_4_k_cu_d4faad9b_36894cuda3std6ranges3__45__cpo9iter_moveE
	.align		8
        /*0058*/ 	.dword	_ZN39_INTERNAL_867c46bb_4_k_cu_d4faad9b_36894cute7productE
	.align		8
        /*0060*/ 	.dword	_ZN39_INTERNAL_867c46bb_4_k_cu_d4faad9b_36894cute1_E
	.align		8
        /*0068*/ 	.dword	$str$22
	.align		8
        /*0070*/ 	.dword	$str$23


//--------------------- .text._ZN7cutlass13device_kernelINS_4gemm6kernel13GemmUniversalIN4cute5tupleIJiiiiEEENS1_10collective13CollectiveMmaINS1_34MainloopSm90TmaGmmaWarpSpecializedILi4ENS5_IJNS4_1CILi2EEENSA_ILi1EEESC_EEENS1_32KernelTmaWarpSpecializedPingpongEEENS5_IJNSA_ILi64EEESG_SG_EEENS_10bfloat16_tENS5_IJlSC_lEEESI_SJ_NS4_8TiledMMAINS4_8MMA_AtomIJNS4_4SM904GMMA27MMA_64x64x16_F32BF16BF16_SSILNSN_5MajorE0ELSP_0ELNSN_7ScaleInE1ELSQ_1EEEEEENS4_6LayoutINS5_IJSC_SC_SC_EEENS5_IJNSA_ILi0EEESV_SV_EEEEENS5_IJNS4_10UnderscoreESY_SY_EEEEENS4_13SM90_TMA_LOADENS4_14ComposedLayoutINS4_7SwizzleILi3ELi4ELi3EEENS4_18smem_ptr_flag_bitsILi16EEENST_INS5_IJNSA_ILi8EEESG_EEENS5_IJSG_SC_EEEEEEEvNS4_8identityENS4_23SM90_TMA_LOAD_MULTICASTES1B_vS1C_EENS_8epilogue10collective6detail29Sm90TmaWarpSpecializedAdapterINS1G_15DefaultEpilogueISI_SJ_SJ_NS1F_6thread17LinearCombinationISI_Li1EffLNS1K_9ScaleType4KindE0ELNS_15FloatRoundStyleE2ESI_EENS1_15EpilogueDefaultEEEEEvvEEEEvNT_6ParamsE --------------------------
	.section	.text._ZN7cutlass13device_kernelINS_4gemm6kernel13GemmUniversalIN4cute5tupleIJiiiiEEENS1_10collective13CollectiveMmaINS1_34MainloopSm90TmaGmmaWarpSpecializedILi4ENS5_IJNS4_1CILi2EEENSA_ILi1EEESC_EEENS1_32KernelTmaWarpSpecializedPingpongEEENS5_IJNSA_ILi64EEESG_SG_EEENS_10bfloat16_tENS5_IJlSC_lEEESI_SJ_NS4_8TiledMMAINS4_8MMA_AtomIJNS4_4SM904GMMA27MMA_64x64x16_F32BF16BF16_SSILNSN_5MajorE0ELSP_0ELNSN_7ScaleInE1ELSQ_1EEEEEENS4_6LayoutINS5_IJSC_SC_SC_EEENS5_IJNSA_ILi0EEESV_SV_EEEEENS5_IJNS4_10UnderscoreESY_SY_EEEEENS4_13SM90_TMA_LOADENS4_14ComposedLayoutINS4_7SwizzleILi3ELi4ELi3EEENS4_18smem_ptr_flag_bitsILi16EEENST_INS5_IJNSA_ILi8EEESG_EEENS5_IJSG_SC_EEEEEEEvNS4_8identityENS4_23SM90_TMA_LOAD_MULTICASTES1B_vS1C_EENS_8epilogue10collective6detail29Sm90TmaWarpSpecializedAdapterINS1G_15DefaultEpilogueISI_SJ_SJ_NS1F_6thread17LinearCombinationISI_Li1EffLNS1K_9ScaleType4KindE0ELNS_15FloatRoundStyleE2ESI_EENS1_15EpilogueDefaultEEEEEvvEEEEvNT_6ParamsE,"ax",@progbits
	.align	128
.text._ZN7cutlass13device_kernelINS_4gemm6kernel13GemmUniversalIN4cute5tupleIJiiiiEEENS1_10collective13CollectiveMmaINS1_34MainloopSm90TmaGmmaWarpSpecializedILi4ENS5_IJNS4_1CILi2EEENSA_ILi1EEESC_EEENS1_32KernelTmaWarpSpecializedPingpongEEENS5_IJNSA_ILi64EEESG_SG_EEENS_10bfloat16_tENS5_IJlSC_lEEESI_SJ_NS4_8TiledMMAINS4_8MMA_AtomIJNS4_4SM904GMMA27MMA_64x64x16_F32BF16BF16_SSILNSN_5MajorE0ELSP_0ELNSN_7ScaleInE1ELSQ_1EEEEEENS4_6LayoutINS5_IJSC_SC_SC_EEENS5_IJNSA_ILi0EEESV_SV_EEEEENS5_IJNS4_10UnderscoreESY_SY_EEEEENS4_13SM90_TMA_LOADENS4_14ComposedLayoutINS4_7SwizzleILi3ELi4ELi3EEENS4_18smem_ptr_flag_bitsILi16EEENST_INS5_IJNSA_ILi8EEESG_EEENS5_IJSG_SC_EEEEEEEvNS4_8identityENS4_23SM90_TMA_LOAD_MULTICASTES1B_vS1C_EENS_8epilogue10collective6detail29Sm90TmaWarpSpecializedAdapterINS1G_15DefaultEpilogueISI_SJ_SJ_NS1F_6thread17LinearCombinationISI_Li1EffLNS1K_9ScaleType4KindE0ELNS_15FloatRoundStyleE2ESI_EENS1_15EpilogueDefaultEEEEEvvEEEEvNT_6ParamsE:
        .type           _ZN7cutlass13device_kernelINS_4gemm6kernel13GemmUniversalIN4cute5tupleIJiiiiEEENS1_10collective13CollectiveMmaINS1_34MainloopSm90TmaGmmaWarpSpecializedILi4ENS5_IJNS4_1CILi2EEENSA_ILi1EEESC_EEENS1_32KernelTmaWarpSpecializedPingpongEEENS5_IJNSA_ILi64EEESG_SG_EEENS_10bfloat16_tENS5_IJlSC_lEEESI_SJ_NS4_8TiledMMAINS4_8MMA_AtomIJNS4_4SM904GMMA27MMA_64x64x16_F32BF16BF16_SSILNSN_5MajorE0ELSP_0ELNSN_7ScaleInE1ELSQ_1EEEEEENS4_6LayoutINS5_IJSC_SC_SC_EEENS5_IJNSA_ILi0EEESV_SV_EEEEENS5_IJNS4_10UnderscoreESY_SY_EEEEENS4_13SM90_TMA_LOADENS4_14ComposedLayoutINS4_7SwizzleILi3ELi4ELi3EEENS4_18smem_ptr_flag_bitsILi16EEENST_INS5_IJNSA_ILi8EEESG_EEENS5_IJSG_SC_EEEEEEEvNS4_8identityENS4_23SM90_TMA_LOAD_MULTICASTES1B_vS1C_EENS_8epilogue10collective6detail29Sm90TmaWarpSpecializedAdapterINS1G_15DefaultEpilogueISI_SJ_SJ_NS1F_6thread17LinearCombinationISI_Li1EffLNS1K_9ScaleType4KindE0ELNS_15FloatRoundStyleE2ESI_EENS1_15EpilogueDefaultEEEEEvvEEEEvNT_6ParamsE,@function
        .size           _ZN7cutlass13device_kernelINS_4gemm6kernel13GemmUniversalIN4cute5tupleIJiiiiEEENS1_10collective13CollectiveMmaINS1_34MainloopSm90TmaGmmaWarpSpecializedILi4ENS5_IJNS4_1CILi2EEENSA_ILi1EEESC_EEENS1_32KernelTmaWarpSpecializedPingpongEEENS5_IJNSA_ILi64EEESG_SG_EEENS_10bfloat16_tENS5_IJlSC_lEEESI_SJ_NS4_8TiledMMAINS4_8MMA_AtomIJNS4_4SM904GMMA27MMA_64x64x16_F32BF16BF16_SSILNSN_5MajorE0ELSP_0ELNSN_7ScaleInE1ELSQ_1EEEEEENS4_6LayoutINS5_IJSC_SC_SC_EEENS5_IJNSA_ILi0EEESV_SV_EEEEENS5_IJNS4_10UnderscoreESY_SY_EEEEENS4_13SM90_TMA_LOADENS4_14ComposedLayoutINS4_7SwizzleILi3ELi4ELi3EEENS4_18smem_ptr_flag_bitsILi16EEENST_INS5_IJNSA_ILi8EEESG_EEENS5_IJSG_SC_EEEEEEEvNS4_8identityENS4_23SM90_TMA_LOAD_MULTICASTES1B_vS1C_EENS_8epilogue10collective6detail29Sm90TmaWarpSpecializedAdapterINS1G_15DefaultEpilogueISI_SJ_SJ_NS1F_6thread17LinearCombinationISI_Li1EffLNS1K_9ScaleType4KindE0ELNS_15FloatRoundStyleE2ESI_EENS1_15EpilogueDefaultEEEEEvvEEEEvNT_6ParamsE,(.L_x_136 - _ZN7cutlass13device_kernelINS_4gemm6kernel13GemmUniversalIN4cute5tupleIJiiiiEEENS1_10collective13CollectiveMmaINS1_34MainloopSm90TmaGmmaWarpSpecializedILi4ENS5_IJNS4_1CILi2EEENSA_ILi1EEESC_EEENS1_32KernelTmaWarpSpecializedPingpongEEENS5_IJNSA_ILi64EEESG_SG_EEENS_10bfloat16_tENS5_IJlSC_lEEESI_SJ_NS4_8TiledMMAINS4_8MMA_AtomIJNS4_4SM904GMMA27MMA_64x64x16_F32BF16BF16_SSILNSN_5MajorE0ELSP_0ELNSN_7ScaleInE1ELSQ_1EEEEEENS4_6LayoutINS5_IJSC_SC_SC_EEENS5_IJNSA_ILi0EEESV_SV_EEEEENS5_IJNS4_10UnderscoreESY_SY_EEEEENS4_13SM90_TMA_LOADENS4_14ComposedLayoutINS4_7SwizzleILi3ELi4ELi3EEENS4_18smem_ptr_flag_bitsILi16EEENST_INS5_IJNSA_ILi8EEESG_EEENS5_IJSG_SC_EEEEEEEvNS4_8identityENS4_23SM90_TMA_LOAD_MULTICASTES1B_vS1C_EENS_8epilogue10collective6detail29Sm90TmaWarpSpecializedAdapterINS1G_15DefaultEpilogueISI_SJ_SJ_NS1F_6thread17LinearCombinationISI_Li1EffLNS1K_9ScaleType4KindE0ELNS_15FloatRoundStyleE2ESI_EENS1_15EpilogueDefaultEEEEEvvEEEEvNT_6ParamsE)
        .other          _ZN7cutlass13device_kernelINS_4gemm6kernel13GemmUniversalIN4cute5tupleIJiiiiEEENS1_10collective13CollectiveMmaINS1_34MainloopSm90TmaGmmaWarpSpecializedILi4ENS5_IJNS4_1CILi2EEENSA_ILi1EEESC_EEENS1_32KernelTmaWarpSpecializedPingpongEEENS5_IJNSA_ILi64EEESG_SG_EEENS_10bfloat16_tENS5_IJlSC_lEEESI_SJ_NS4_8TiledMMAINS4_8MMA_AtomIJNS4_4SM904GMMA27MMA_64x64x16_F32BF16BF16_SSILNSN_5MajorE0ELSP_0ELNSN_7ScaleInE1ELSQ_1EEEEEENS4_6LayoutINS5_IJSC_SC_SC_EEENS5_IJNSA_ILi0EEESV_SV_EEEEENS5_IJNS4_10UnderscoreESY_SY_EEEEENS4_13SM90_TMA_LOADENS4_14ComposedLayoutINS4_7SwizzleILi3ELi4ELi3EEENS4_18smem_ptr_flag_bitsILi16EEENST_INS5_IJNSA_ILi8EEESG_EEENS5_IJSG_SC_EEEEEEEvNS4_8identityENS4_23SM90_TMA_LOAD_MULTICASTES1B_vS1C_EENS_8epilogue10collective6detail29Sm90TmaWarpSpecializedAdapterINS1G_15DefaultEpilogueISI_SJ_SJ_NS1F_6thread17LinearCombinationISI_Li1EffLNS1K_9ScaleType4KindE0ELNS_15FloatRoundStyleE2ESI_EENS1_15EpilogueDefaultEEEEEvvEEEEvNT_6ParamsE,@"STO_CUDA_ENTRY STV_DEFAULT"
_ZN7cutlass13device_kernelINS_4gemm6kernel13GemmUniversalIN4cute5tupleIJiiiiEEENS1_10collective13CollectiveMmaINS1_34MainloopSm90TmaGmmaWarpSpecializedILi4ENS5_IJNS4_1CILi2EEENSA_ILi1EEESC_EEENS1_32KernelTmaWarpSpecializedPingpongEEENS5_IJNSA_ILi64EEESG_SG_EEENS_10bfloat16_tENS5_IJlSC_lEEESI_SJ_NS4_8TiledMMAINS4_8MMA_AtomIJNS4_4SM904GMMA27MMA_64x64x16_F32BF16BF16_SSILNSN_5MajorE0ELSP_0ELNSN_7ScaleInE1ELSQ_1EEEEEENS4_6LayoutINS5_IJSC_SC_SC_EEENS5_IJNSA_ILi0EEESV_SV_EEEEENS5_IJNS4_10UnderscoreESY_SY_EEEEENS4_13SM90_TMA_LOADENS4_14ComposedLayoutINS4_7SwizzleILi3ELi4ELi3EEENS4_18smem_ptr_flag_bitsILi16EEENST_INS5_IJNSA_ILi8EEESG_EEENS5_IJSG_SC_EEEEEEEvNS4_8identityENS4_23SM90_TMA_LOAD_MULTICASTES1B_vS1C_EENS_8epilogue10collective6detail29Sm90TmaWarpSpecializedAdapterINS1G_15DefaultEpilogueISI_SJ_SJ_NS1F_6thread17LinearCombinationISI_Li1EffLNS1K_9ScaleType4KindE0ELNS_15FloatRoundStyleE2ESI_EENS1_15EpilogueDefaultEEEEEvvEEEEvNT_6ParamsE:
[----:B------:R-:W0:Y:S01]  /*0000*/  LDC R1, c[0x0][0x28] ;  /* 0x00000a00ff017b82 */ /* 0x000e220000000800 */
[----:B------:R-:W1:Y:S01]  /*0010*/  S2R R3, SR_TID.X ;  /* 0x0000000000037919 */ /* 0x000e620000002100 */
[----:B------:R-:W-:Y:S01]  /*0020*/  ELECT P0, URZ, PT ;  /* 0x00000000003f782f */ /* 0x000fe20003800000 */
[----:B------:R-:W-:Y:S01]  /*0030*/  BSSY B0, `(.L_x_0) ;  /* 0x0000014000007945 */ /* 0x000fe20003800000 */
[--C-:B-1----:R-:W-:Y:S02]  /*0040*/  SHF.R.U32.HI R0, RZ, 0x5, R3.reuse ;  /* 0x00000005ff007819 */ /* 0x102fe40000011603 */
[----:B------:R-:W-:-:S03]  /*0050*/  SHF.R.U32.HI R5, RZ, 0x7, R3 ;  /* 0x00000007ff057819 */ /* 0x000fc60000011603 */
[----:B------:R-:W1:Y:S02]  /*0060*/  SHFL.IDX PT, R2, R0, RZ, 0x1f ;  /* 0x00001fff00027589 */ /* 0x000e6400000e0000 */
[----:B-1----:R-:W-:Y:S02]  /*0070*/  R2UR UR6, R2 ;  /* 0x00000000020672ca */ /* 0x002fe400000e0000 */
[----:B------:R1:W2:Y:S11]  /*0080*/  SHFL.IDX PT, R2, R5, RZ, 0x1f ;  /* 0x00001fff05027589 */ /* 0x0002b600000e0000 */
[----:B------:R-:W-:-:S02]  /*0090*/  USHF.R.S32.HI UR4, URZ, 0x1f, UR6 ;  /* 0x0000001f3f047899 */ /* 0x000fc40008011406 */
[----:B------:R-:W-:Y:S02]  /*00a0*/  ISETP.NE.OR P0, PT, RZ, UR6, !P0 ;  /* 0x00000006ff007c0c */ /* 0x000fe4000c705670 */
[----:B------:R-:W-:-:S04]  /*00b0*/  ULEA.HI UR4, UR4, UR6, URZ, 0x2 ;  /* 0x0000000604047291 */ /* 0x000fc8000f8f103f */
[----:B------:R-:W-:-:S04]  /*00c0*/  ULOP3.LUT UR4, UR4, 0xfffffffc, URZ, 0xc0, !UPT ;  /* 0xfffffffc04047892 */ /* 0x000fc8000f8ec03f */
[----:B------:R-:W-:-:S03]  /*00d0*/  UIADD3 UR6, UR6, -UR4, URZ ;  /* 0x8000000406067290 */ /* 0x000fc6000fffe03f */
[----:B012---:R-:W-:Y:S09]  /*00e0*/  @P0 BRA `(.L_x_1) ;  /* 0x0000000000200947 */ /* 0x007ff20003800000 */
[----:B------:R-:W-:Y:S02]  /*00f0*/  ULDC.64 UR4, c[0x0][0x198] ;  /* 0x0000660000047ab9 */ /* 0x000fe40000000a00 */
[----:B------:R-:W-:Y:S02]  /*0100*/  UIADD3 UR8, UP0, UR4, 0xf0, URZ ;  /* 0x000000f004087890 */ /* 0x000fe4000ff1e03f */
[----:B------:R-:W-:Y:S02]  /*0110*/  UIADD3 UR4, UP1, UR4, 0x1f0, URZ ;  /* 0x000001f004047890 */ /* 0x000fe4000ff3e03f */
[----:B------:R-:W-:Y:S02]  /*0120*/  UIADD3.X UR9, URZ, UR5, URZ, UP0, !UPT ;  /* 0x000000053f097290 */ /* 0x000fe400087fe43f */
[----:B------:R-:W-:-:S07]  /*0130*/  UIADD3.X UR5, URZ, UR5, URZ, UP1, !UPT ;  /* 0x000000053f057290 */ /* 0x000fce0008ffe43f */
[----:B------:R0:W-:Y:S02]  /*0140*/  UTMACCTL.PF [UR8] ;  /* 0x00000000080079b9 */ /* 0x0001e40008040000 */
[----:B------:R0:W-:Y:S02]  /*0150*/  UTMACCTL.PF [UR4] ;  /* 0x00000000040079b9 */ /* 0x0001e40008040000 */
[----:B0-----:R-:W-:Y:S01]  /*0160*/  NOP ;  /* 0x0000000000007918 */ /* 0x001fe20000000000 */
.L_x_1:
[----:B------:R-:W-:Y:S05]  /*0170*/  BSYNC B0 ;  /* 0x0000000000007941 */ /* 0x000fea0003800000 */
.L_x_0:
[----:B------:R-:W0:Y:S01]  /*0180*/  SHFL.IDX PT, R6, R0, RZ, 0x1f ;  /* 0x00001fff00067589 */ /* 0x000e2200000e0000 */
[----:B------:R-:W-:Y:S01]  /*0190*/  R2UR UR19, R2 ;  /* 0x00000000021372ca */ /* 0x000fe200000e0000 */
[----:B------:R-:W-:-:S04]  /*01a0*/  UISETP.NE.AND UP0, UPT, UR6, 0x3, UPT ;  /* 0x000000030600788c */ /* 0x000fc8000bf05270 */
[----:B------:R-:W-:-:S08]  /*01b0*/  UISETP.EQ.OR UP0, UPT, UR6, URZ, !UP0 ;  /* 0x0000003f0600728c */ /* 0x000fd0000c702670 */
[----:B------:R-:W-:Y:S02]  /*01c0*/  UIADD3 UR14, UR19, -0x1, URZ ;  /* 0xffffffff130e7890 */ /* 0x000fe4000fffe03f */
[----:B------:R-:W-:Y:S02]  /*01d0*/  UISETP.EQ.AND UP0, UPT, UR19, URZ, UP0 ;  /* 0x0000003f1300728c */ /* 0x000fe40008702270 */
[----:B------:R-:W-:Y:S02]  /*01e0*/  UISETP.GE.U32.AND UP1, UPT, UR14, 0x2, UPT ;  /* 0x000000020e00788c */ /* 0x000fe4000bf26070 */
[----:B------:R-:W-:Y:S01]  /*01f0*/  USEL UR36, URZ, 0x1, !UP0 ;  /* 0x000000013f247887 */ /* 0x000fe2000c000000 */
[----:B0-----:R-:W-:-:S03]  /*0200*/  ISETP.NE.AND P0, PT, R6, RZ, PT ;  /* 0x000000ff0600720c */ /* 0x001fc60003f05270 */
[----:B------:R-:W-:-:S10]  /*0210*/  USEL UR36, UR36, 0x2, UP1 ;  /* 0x0000000224247887 */ /* 0x000fd40008800000 */
[----:B------:R-:W-:Y:S05]  /*0220*/  @P0 BRA `(.L_x_2) ;  /* 0x0000000000580947 */ /* 0x000fea0003800000 */
[----:B------:R-:W0:Y:S01]  /*0230*/  S2UR UR7, SR_CgaCtaId ;  /* 0x00000000000779c3 */ /* 0x000e220000008800 */
[----:B------:R-:W-:Y:S01]  /*0240*/  UMOV UR4, 0x400 ;  /* 0x0000040000047882 */ /* 0x000fe20000000000 */
[----:B------:R-:W-:Y:S01]  /*0250*/  UMOV UR5, 0x1 ;  /* 0x0000000100057882 */ /* 0x000fe20000000000 */
[----:B------:R-:W-:Y:S01]  /*0260*/  UMOV UR8, 0x2 ;  /* 0x0000000200087882 */ /* 0x000fe20000000000 */
[----:B------:R-:W-:Y:S01]  /*0270*/  ELECT P0, URZ, PT ;  /* 0x00000000003f782f */ /* 0x000fe20003800000 */
[----:B------:R-:W-:-:S04]  /*0280*/  UIADD3 UR8, -UR8, 0x100000, URZ ;  /* 0x0010000008087890 */ /* 0x000fc8000fffe13f */
[----:B------:R-:W-:Y:S02]  /*0290*/  USHF.L.U32 UR9, UR8, 0xb, URZ ;  /* 0x0000000b08097899 */ /* 0x000fe4000800063f */
[----:B------:R-:W-:Y:S02]  /*02a0*/  USHF.L.U32 UR8, UR8, 0x1, URZ ;  /* 0x0000000108087899 */ /* 0x000fe4000800063f */
[----:B0-----:R-:W-:Y:S02]  /*02b0*/  ULEA UR7, UR7, UR4, 0x18 ;  /* 0x0000000407077291 */ /* 0x001fe4000f8ec03f */
[----:B------:R-:W-:-:S04]  /*02c0*/  UIADD3 UR4, -UR5, 0x100000, URZ ;  /* 0x0010000005047890 */ /* 0x000fc8000fffe13f */
[----:B------:R-:W-:Y:S02]  /*02d0*/  USHF.L.U32 UR5, UR4, 0xb, URZ ;  /* 0x0000000b04057899 */ /* 0x000fe4000800063f */
[----:B------:R-:W-:Y:S01]  /*02e0*/  USHF.L.U32 UR4, UR4, 0x1, URZ ;  /* 0x0000000104047899 */ /* 0x000fe2000800063f */
[----:B------:R-:W0:Y:S11]  /*02f0*/  FENCE.VIEW.ASYNC.S ;  /* 0x00000000000073c6 */ /* 0x000e360000000000 */
[----:B0-----:R0:W1:Y:S01]  /*0300*/  SYNCS.EXCH.64 URZ, [UR7], UR4 ;  /* 0x00000004073f75b2 */ /* 0x0010620008000100 */
[----:B------:R0:W2:Y:S01]  /*0310*/  SYNCS.EXCH.64 URZ, [UR7+0x20], UR8 ;  /* 0x00002008073f75b2 */ /* 0x0000a20008000100 */
[----:B------:R0:W3:Y:S01]  /*0320*/  SYNCS.EXCH.64 URZ, [UR7+0x8], UR4 ;  /* 0x00000804073f75b2 */ /* 0x0000e20008000100 */
[----:B------:R0:W4:Y:S01]  /*0330*/  SYNCS.EXCH.64 URZ, [UR7+0x28], UR8 ;  /* 0x00002808073f75b2 */ /* 0x0001220008000100 */
[----:B------:R0:W0:Y:S01]  /*0340*/  SYNCS.EXCH.64 URZ, [UR7+0x10], UR4 ;  /* 0x00001004073f75b2 */ /* 0x0000220008000100 */
[----:B------:R0:W0:Y:S01]  /*0350*/  SYNCS.EXCH.64 URZ, [UR7+0x30], UR8 ;  /* 0x00003008073f75b2 */ /* 0x0000220008000100 */
[----:B------:R0:W0:Y:S01]  /*0360*/  SYNCS.EXCH.64 URZ, [UR7+0x18], UR4 ;  /* 0x00001804073f75b2 */ /* 0x0000220008000100 */
[----:B------:R0:W0:Y:S01]  /*0370*/  SYNCS.EXCH.64 URZ, [UR7+0x38], UR8 ;  /* 0x00003808073f75b2 */ /* 0x0000220008000100 */
[----:B------:R-:W-:Y:S01]  /*0380*/  NOP ;  /* 0x0000000000007918 */ /* 0x000fe20000000000 */
.L_x_2:
[----:B------:R-:W5:Y:S01]  /*0390*/  S2UR UR15, SR_CTAID.X ;  /* 0x00000000000f79c3 */ /* 0x000f620000002500 */
[----:B------:R-:W-:Y:S01]  /*03a0*/  SHF.R.S32.HI R2, RZ, 0x1f, R3 ;  /* 0x0000001fff027819 */ /* 0x000fe20000011403 */
[----:B------:R-:W1:Y:S01]  /*03b0*/  SHFL.IDX PT, R7, R0, RZ, 0x1f ;  /* 0x00001fff00077589 */ /* 0x000e6200000e0000 */
[----:B------:R-:W-:Y:S02]  /*03c0*/  ELECT P0, URZ, PT ;  /* 0x00000000003f782f */ /* 0x000fe40003800000 */
[----:B------:R-:W-:Y:S01]  /*03d0*/  SHF.R.S32.HI R11, RZ, 0x1f, R6 ;  /* 0x0000001fff0b7819 */ /* 0x000fe20000011406 */
[----:B0-----:R-:W-:Y:S01]  /*03e0*/  ULDC UR4, c[0x0][0x150] ;  /* 0x0000540000047ab9 */ /* 0x001fe20000000800 */
[----:B------:R-:W-:Y:S01]  /*03f0*/  LEA.HI R2, R2, R3, RZ, 0x7 ;  /* 0x0000000302027211 */ /* 0x000fe200078f38ff */
[----:B------:R-:W0:Y:S01]  /*0400*/  SHFL.IDX PT, R8, R0, RZ, 0x1f ;  /* 0x00001fff00087589 */ /* 0x000e2200000e0000 */
[----:B------:R-:W2:Y:S01]  /*0410*/  S2UR UR8, SR_CTAID.Y ;  /* 0x00000000000879c3 */ /* 0x000ea20000002600 */
[----:B------:R-:W-:-:S02]  /*0420*/  ELECT P1, URZ, PT ;  /* 0x00000000003f782f */ /* 0x000fc40003820000 */
[----:B------:R-:W-:Y:S01]  /*0430*/  LOP3.LUT R2, R2, 0xffffff80, RZ, 0xc0, !PT ;  /* 0xffffff8002027812 */ /* 0x000fe200078ec0ff */
[----:B------:R-:W-:Y:S01]  /*0440*/  ULDC UR7, c[0x0][0x144] ;  /* 0x0000510000077ab9 */ /* 0x000fe20000000800 */
[----:B------:R-:W-:Y:S01]  /*0450*/  LEA.HI R11, R11, R6, RZ, 0x2 ;  /* 0x000000060b0b7211 */ /* 0x000fe200078f10ff */
[----:B------:R-:W-:Y:S01]  /*0460*/  UMOV UR18, 0x80 ;  /* 0x0000008000127882 */ /* 0x000fe20000000000 */
[----:B------:R-:W-:Y:S01]  /*0470*/  NOP ;  /* 0x0000000000007918 */ /* 0x000fe20000000000 */
[----:B------:R-:W-:Y:S01]  /*0480*/  IMAD.IADD R4, R3, 0x1, -R2 ;  /* 0x0000000103047824 */ /* 0x000fe200078e0a02 */
[----:B------:R-:W-:Y:S01]  /*0490*/  LOP3.LUT R11, R11, 0x3ffffffc, RZ, 0xc0, !PT ;  /* 0x3ffffffc0b0b7812 */ /* 0x000fe200078ec0ff */
[----:B------:R-:W-:Y:S01]  /*04a0*/  NOP ;  /* 0x0000000000007918 */ /* 0x000fe20000000000 */
[----:B------:R-:W-:Y:S01]  /*04b0*/  ULDC UR17, c[0x0][0x148] ;  /* 0x0000520000117ab9 */ /* 0x000fe20000000800 */
[----:B------:R-:W-:Y:S01]  /*04c0*/  IMAD.MOV.U32 R23, RZ, RZ, 0x1 ;  /* 0x00000001ff177424 */ /* 0x000fe200078e00ff */
[----:B------:R-:W-:Y:S01]  /*04d0*/  SHF.R.S32.HI R9, RZ, 0x1f, R4 ;  /* 0x0000001fff097819 */ /* 0x000fe20000011404 */
[----:B------:R-:W-:Y:S01]  /*04e0*/  IMAD.IADD R11, R6, 0x1, -R11 ;  /* 0x00000001060b7824 */ /* 0x000fe200078e0a0b */
[----:B------:R-:W3:Y:S01]  /*04f0*/  SHFL.IDX PT, R5, R5, RZ, 0x1f ;  /* 0x00001fff05057589 */ /* 0x000ee200000e0000 */
[----:B------:R-:W-:-:S02]  /*0500*/  ISETP.NE.AND P2, PT, RZ, UR19, PT ;  /* 0x00000013ff007c0c */ /* 0x000fc4000bf45270 */
[----:B-----5:R-:W-:Y:S02]  /*0510*/  I2FP.F32.U32 R10, UR15 ;  /* 0x0000000f000a7c45 */ /* 0x020fe40008201000 */
[----:B------:R-:W-:Y:S02]  /*0520*/  LEA.HI R2, R9, R4, RZ, 0x3 ;  /* 0x0000000409027211 */ /* 0x000fe400078f18ff */
[----:B-1----:R-:W-:Y:S01]  /*0530*/  ISETP.NE.OR P0, PT, R7, RZ, !P0 ;  /* 0x000000ff0700720c */ /* 0x002fe20004705670 */
[----:B------:R-:W-:Y:S01]  /*0540*/  FMUL R10, R10, UR4 ;  /* 0x000000040a0a7c20 */ /* 0x000fe20008400000 */
[--C-:B------:R-:W-:Y:S01]  /*0550*/  SHF.R.S32.HI R7, RZ, 0x3, R2.reuse ;  /* 0x00000003ff077819 */ /* 0x100fe20000011402 */
[----:B------:R-:W-:Y:S01]  /*0560*/  ULDC UR4, c[0x0][0x154] ;  /* 0x0000550000047ab9 */ /* 0x000fe20000000800 */
[----:B------:R-:W-:Y:S02]  /*0570*/  SHF.R.S32.HI R2, RZ, 0x1f, R2 ;  /* 0x0000001fff027819 */ /* 0x000fe40000011402 */
[----:B0-----:R-:W-:Y:S01]  /*0580*/  ISETP.NE.OR P1, PT, R8, RZ, !P1 ;  /* 0x000000ff0800720c */ /* 0x001fe20004f25670 */
[----:B------:R-:W0:Y:S01]  /*0590*/  F2I.U32.TRUNC.NTZ R10, R10 ;  /* 0x0000000a000a7305 */ /* 0x000e22000020f000 */
[----:B------:R-:W-:-:S02]  /*05a0*/  LEA.HI R2, R2, R7, RZ, 0x2 ;  /* 0x0000000702027211 */ /* 0x000fc400078f10ff */
[----:B--2---:R-:W-:Y:S02]  /*05b0*/  I2FP.F32.U32 R0, UR8 ;  /* 0x0000000800007c45 */ /* 0x004fe40008201000 */
[----:B------:R-:W-:Y:S01]  /*05c0*/  LOP3.LUT R2, R2, 0xfffffffc, RZ, 0xc0, !PT ;  /* 0xfffffffc02027812 */ /* 0x000fe200078ec0ff */
[----:B------:R-:W-:Y:S02]  /*05d0*/  VOTEU.ALL UP0, P0 ;  /* 0x00000000003f7886 */ /* 0x000fe40000000000 */
[----:B------:R-:W-:Y:S02]  /*05e0*/  FMUL R6, R0, UR4 ;  /* 0x0000000400067c20 */ /* 0x000fe40008400000 */
[----:B------:R-:W-:Y:S01]  /*05f0*/  IMAD.IADD R2, R7, 0x1, -R2 ;  /* 0x0000000107027824 */ /* 0x000fe200078e0a02 */
[----:B------:R-:W1:Y:S01]  /*0600*/  @!UP0 S2UR UR11, SR_CgaCtaId ;  /* 0x00000000000b89c3 */ /* 0x000e620000008800 */
[----:B------:R-:W-:Y:S01]  /*0610*/  VOTEU.ALL UP1, P1 ;  /* 0x00000000003f7886 */ /* 0x000fe20000820000 */
[----:B------:R-:W-:Y:S01]  /*0620*/  @!UP0 UMOV UR10, 0x400 ;  /* 0x00000400000a8882 */ /* 0x000fe20000000000 */
[----:B------:R-:W-:Y:S01]  /*0630*/  IMAD R2, R11, 0x4, R2 ;  /* 0x000000040b027824 */ /* 0x000fe200078e0202 */
[----:B0-----:R-:W-:Y:S01]  /*0640*/  R2UR UR4, R10 ;  /* 0x000000000a0472ca */ /* 0x001fe200000e0000 */
[----:B------:R-:W0:Y:S01]  /*0650*/  F2I.U32.TRUNC.NTZ R6, R6 ;  /* 0x0000000600067305 */ /* 0x000e22000020f000 */
[----:B------:R-:W-:Y:S01]  /*0660*/  @!UP1 UMOV UR13, 0x400 ;  /* 0x00000400000d9882 */ /* 0x000fe20000000000 */
[C---:B------:R-:W-:Y:S01]  /*0670*/  IMAD.SHL.U32 R7, R2.reuse, 0x4, RZ ;  /* 0x0000000402077824 */ /* 0x040fe200078e00ff */
[----:B------:R-:W-:Y:S01]  /*0680*/  LEA.HI R0, R2, R2, RZ, 0x1 ;  /* 0x0000000202007211 */ /* 0x000fe200078f08ff */
[----:B------:R-:W2:Y:S01]  /*0690*/  @!UP1 S2UR UR16, SR_CgaCtaId ;  /* 0x00000000001099c3 */ /* 0x000ea20000008800 */
[----:B------:R-:W-:Y:S01]  /*06a0*/  VOTEU.ALL UP2, P1 ;  /* 0x00000000003f7886 */ /* 0x000fe20000840000 */
[----:B------:R-:W-:Y:S01]  /*06b0*/  VOTEU.ALL UP3, P1 ;  /* 0x00000000003f7886 */ /* 0x000fe20000860000 */
[----:B------:R-:W-:Y:S01]  /*06c0*/  LOP3.LUT R11, R0, 0xfffffffe, RZ, 0xc0, !PT ;  /* 0xfffffffe000b7812 */ /* 0x000fe200078ec0ff */
[----:B------:R-:W-:Y:S01]  /*06d0*/  VOTEU.ALL UP4, P1 ;  /* 0x00000000003f7886 */ /* 0x000fe20000880000 */
[----:B------:R-:W-:Y:S01]  /*06e0*/  LOP3.LUT R22, R2, 0xc, R7, 0x78, !PT ;  /* 0x0000000c02167812 */ /* 0x000fe200078e7807 */
[----:B------:R-:W-:-:S02]  /*06f0*/  VOTEU.ALL UP5, P1 ;  /* 0x00000000003f7886 */ /* 0x000fc400008a0000 */
[----:B------:R-:W-:Y:S01]  /*0700*/  IMAD.IADD R11, R2, 0x1, -R11 ;  /* 0x00000001020b7824 */ /* 0x000fe200078e0a0b */
[----:B------:R-:W-:Y:S01]  /*0710*/  UIADD3 UR4, -UR4, URZ, URZ ;  /* 0x0000003f04047290 */ /* 0x000fe2000fffe13f */
[----:B------:R-:W5:Y:S01]  /*0720*/  LDC R2, c[0x0][0x140] ;  /* 0x00005000ff027b82 */ /* 0x000f620000000800 */
[----:B0-----:R-:W-:Y:S02]  /*0730*/  R2UR UR9, R6 ;  /* 0x00000000060972ca */ /* 0x001fe400000e0000 */
[----:B------:R-:W-:Y:S02]  /*0740*/  UIMAD UR7, UR7, UR4, UR15 ;  /* 0x00000004070772a4 */ /* 0x000fe4000f8e020f */
[----:B-1----:R-:W-:Y:S01]  /*0750*/  @!UP0 ULEA UR12, UR11, UR10, 0x18 ;  /* 0x0000000a0b0c8291 */ /* 0x002fe2000f8ec03f */
[----:B------:R-:W-:Y:S01]  /*0760*/  UMOV UR4, 0x20 ;  /* 0x0000002000047882 */ /* 0x000fe20000000000 */
[----:B------:R-:W-:-:S04]  /*0770*/  @!UP1 UIADD3 UR10, -UR18, 0x100000, URZ ;  /* 0x00100000120a9890 */ /* 0x000fc8000fffe13f */
[----:B------:R-:W-:Y:S02]  /*0780*/  @!UP1 USHF.L.U32 UR11, UR10, 0xb, URZ ;  /* 0x0000000b0a0b9899 */ /* 0x000fe4000800063f */
[----:B------:R-:W-:Y:S01]  /*0790*/  @!UP1 USHF.L.U32 UR10, UR10, 0x1, URZ ;  /* 0x000000010a0a9899 */ /* 0x000fe2000800063f */
[----:B------:R-:W-:Y:S01]  /*07a0*/  ISETP.NE.AND P3, PT, R11, UR7, PT ;  /* 0x000000070b007c0c */ /* 0x000fe2000bf65270 */
[----:B------:R-:W-:-:S04]  /*07b0*/  @!UP0 UIADD3 UR4, -UR4, 0x100000, URZ ;  /* 0x0010000004048890 */ /* 0x000fc8000fffe13f */
[----:B------:R-:W-:Y:S02]  /*07c0*/  @!UP0 USHF.L.U32 UR5, UR4, 0xb, URZ ;  /* 0x0000000b04058899 */ /* 0x000fe4000800063f */
[----:B------:R-:W-:Y:S01]  /*07d0*/  @!UP0 USHF.L.U32 UR4, UR4, 0x1, URZ ;  /* 0x0000000104048899 */ /* 0x000fe2000800063f */
[----:B------:R-:W-:Y:S01]  /*07e0*/  VOTEU.ALL UP0, P0 ;  /* 0x00000000003f7886 */ /* 0x000fe20000000000 */
[----:B--2---:R-:W-:Y:S01]  /*07f0*/  @!UP1 ULEA UR13, UR16, UR13, 0x18 ;  /* 0x0000000d100d9291 */ /* 0x004fe2000f8ec03f */
[----:B------:R-:W-:Y:S01]  /*0800*/  VOTEU.ALL UP1, P0 ;  /* 0x00000000003f7886 */ /* 0x000fe20000020000 */
[----:B------:R-:W-:Y:S01]  /*0810*/  UIADD3 UR9, -UR9, URZ, URZ ;  /* 0x0000003f09097290 */ /* 0x000fe2000fffe13f */
[----:B------:R-:W-:Y:S01]  /*0820*/  LOP3.LUT P0, RZ, R4, 0x7, RZ, 0xc0, !PT ;  /* 0x0000000704ff7812 */ /* 0x000fe2000780c0ff */
[----:B------:R-:W0:Y:S06]  /*0830*/  FENCE.VIEW.ASYNC.S ;  /* 0x00000000000073c6 */ /* 0x000e2c0000000000 */
[----:B0-----:R-:W0:Y:S01]  /*0840*/  @!UP0 SYNCS.EXCH.64 URZ, [UR12+0x70], UR4 ;  /* 0x000070040c3f85b2 */ /* 0x001e220008000100 */
[----:B------:R-:W-:-:S02]  /*0850*/  @P3 LEA.HI R0, R22, R22, RZ, 0x1 ;  /* 0x0000001616003211 */ /* 0x000fc400078f08ff */
[----:B-----5:R-:W-:Y:S02]  /*0860*/  ISETP.EQ.U32.AND P1, PT, R2, 0x1, PT ;  /* 0x000000010200780c */ /* 0x020fe40003f22070 */
[----:B------:R-:W-:Y:S02]  /*0870*/  @P3 SHF.R.S32.HI R0, RZ, 0x1, R0 ;  /* 0x00000001ff003819 */ /* 0x000fe40000011400 */
[----:B------:R-:W-:Y:S01]  /*0880*/  ISETP.LT.U32.AND P0, PT, R22, 0x2, !P0 ;  /* 0x000000021600780c */ /* 0x000fe20004701070 */
[----:B------:R1:W2:Y:S01]  /*0890*/  @!UP1 SYNCS.EXCH.64 URZ, [UR12+0x78], UR4 ;  /* 0x000078040c3f95b2 */ /* 0x0002a20008000100 */
[----:B------:R-:W-:Y:S01]  /*08a0*/  NOP ;  /* 0x0000000000007918 */ /* 0x000fe20000000000 */
[----:B-1----:R-:W-:Y:S01]  /*08b0*/  UIMAD UR4, UR17, UR9, UR8 ;  /* 0x00000009110472a4 */ /* 0x002fe2000f8e0208 */
[----:B------:R1:W0:Y:S05]  /*08c0*/  @!UP2 SYNCS.EXCH.64 URZ, [UR13+0x50], UR10 ;  /* 0x0000500a0d3fa5b2 */ /* 0x00022a0008000100 */
[----:B------:R-:W-:-:S02]  /*08d0*/  @P3 ISETP.NE.AND P4, PT, R0, UR4, PT ;  /* 0x0000000400003c0c */ /* 0x000fc4000bf85270 */
[----:B------:R-:W-:Y:S02]  /*08e0*/  SEL R0, RZ, 0x1, !P0 ;  /* 0x00000001ff007807 */ /* 0x000fe40004000000 */
[----:B------:R-:W-:-:S04]  /*08f0*/  @P3 SEL R23, RZ, 0x1, P4 ;  /* 0x00000001ff173807 */ /* 0x000fc80002000000 */
[----:B------:R-:W-:Y:S01]  /*0900*/  LOP3.LUT R23, R23, R0, RZ, 0xc0, !PT ;  /* 0x0000000017177212 */ /* 0x000fe200078ec0ff */
[----:B------:R1:W0:Y:S01]  /*0910*/  @!UP3 SYNCS.EXCH.64 URZ, [UR13+0x58], UR10 ;  /* 0x0000580a0d3fb5b2 */ /* 0x0002220008000100 */
[----:B------:R1:W0:Y:S01]  /*0920*/  @!UP4 SYNCS.EXCH.64 URZ, [UR13+0x60], UR10 ;  /* 0x0000600a0d3fc5b2 */ /* 0x0002220008000100 */
[----:B------:R1:W0:Y:S01]  /*0930*/  @!UP5 SYNCS.EXCH.64 URZ, [UR13+0x68], UR10 ;  /* 0x0000680a0d3fd5b2 */ /* 0x0002220008000100 */
[----:B------:R-:W-:Y:S01]  /*0940*/  NOP ;  /* 0x0000000000007918 */ /* 0x000fe20000000000 */
[----:B-1-3--:R-:W-:Y:S05]  /*0950*/  @!P1 BRA `(.L_x_3) ;  /* 0x0000000000089947 */ /* 0x00afea0003800000 */
[----:B0-2-4-:R-:W-:Y:S01]  /*0960*/  UCGABAR_ARV ;  /* 0x00000000000079c7 */ /* 0x015fe20008000000 */
[----:B------:R-:W-:Y:S05]  /*0970*/  BRA `(.L_x_4) ;  /* 0x0000000000047947 */ /* 0x000fea0003800000 */
.L_x_3:
[----:B0-2-4-:R-:W-:Y:S01]  /*0980*/  NOP ;  /* 0x0000000000007918 */ /* 0x015fe20000000000 */
.L_x_4:
[----:B------:R-:W-:Y:S01]  /*0990*/  ULDC.64 UR4, c[0x0][0x598] ;  /* 0x0001660000047ab9 */ /* 0x000fe20000000a00 */
[----:B------:R-:W-:Y:S01]  /*09a0*/  ULDC.64 UR52, c[0x0][0x208] ;  /* 0x0000820000347ab9 */ /* 0x000fe20000000a00 */
[----:B------:R-:W-:-:S04]  /*09b0*/  ISETP.NE.U32.AND P0, PT, RZ, UR4, PT ;  /* 0x00000004ff007c0c */ /* 0x000fc8000bf05070 */
[----:B------:R-:W-:-:S13]  /*09c0*/  ISETP.NE.AND.EX P0, PT, RZ, UR5, PT, P0 ;  /* 0x00000005ff007c0c */ /* 0x000fda000bf05300 */
[----:B------:R-:W-:Y:S05]  /*09d0*/  @!P0 BRA `(.L_x_5) ;  /* 0x00000000001c8947 */ /* 0x000fea0003800000 */
[----:B------:R-:W0:Y:S02]  /*09e0*/  LDC.64 R6, c[0x0][0x598] ;  /* 0x00016600ff067b82 */ /* 0x000e240000000a00 */
[----:B0-----:R-:W2:Y:S02]  /*09f0*/  LDG.E.64 R6, desc[UR52][R6.64] ;  /* 0x0000003406067981 */ /* 0x001ea4000c1e1b00 */
[----:B--2---:R-:W-:-:S04]  /*0a00*/  ISETP.NE.U32.AND P0, PT, R6, RZ, PT ;  /* 0x000000ff0600720c */ /* 0x004fc80003f05070 */
[----:B------:R-:W-:-:S13]  /*0a10*/  ISETP.NE.AND.EX P0, PT, R7, RZ, PT, P0 ;  /* 0x000000ff0700720c */ /* 0x000fda0003f05300 */
[----:B------:R-:W-:Y:S05]  /*0a20*/  @!P0 BRA `(.L_x_5) ;  /* 0x0000000000088947 */ /* 0x000fea0003800000 */
[----:B------:R0:W5:Y:S01]  /*0a30*/  LD.E R56, desc[UR52][R6.64] ;  /* 0x0000003406387980 */ /* 0x000162000c101900 */
[----:B------:R-:W-:Y:S05]  /*0a40*/  BRA `(.L_x_6) ;  /* 0x0000000000247947 */ /* 0x000fea0003800000 */
.L_x_5:
[----:B------:R-:W-:Y:S02]  /*0a50*/  ULDC.64 UR4, c[0x0][0x588] ;  /* 0x0001620000047ab9 */ /* 0x000fe40000000a00 */
[----:B------:R-:W-:-:S04]  /*0a60*/  ISETP.NE.U32.AND P0, PT, RZ, UR4, PT ;  /* 0x00000004ff007c0c */ /* 0x000fc8000bf05070 */
[----:B------:R-:W-:-:S13]  /*0a70*/  ISETP.NE.AND.EX P0, PT, RZ, UR5, PT, P0 ;  /* 0x00000005ff007c0c */ /* 0x000fda000bf05300 */
[----:B------:R-:W-:Y:S05]  /*0a80*/  @!P0 BRA `(.L_x_7) ;  /* 0x00000000000c8947 */ /* 0x000fea0003800000 */
[----:B------:R-:W0:Y:S02]  /*0a90*/  LDC.64 R56, c[0x0][0x588] ;  /* 0x00016200ff387b82 */ /* 0x000e240000000a00 */
[----:B0-----:R1:W5:Y:S01]  /*0aa0*/  LDG.E R56, desc[UR52][R56.64] ;  /* 0x0000003438387981 */ /* 0x001362000c1e1900 */
[----:B------:R-:W-:Y:S05]  /*0ab0*/  BRA `(.L_x_6) ;  /* 0x0000000000087947 */ /* 0x000fea0003800000 */
.L_x_7:
[----:B------:R-:W-:Y:S02]  /*0ac0*/  ULDC UR4, c[0x0][0x580] ;  /* 0x0001600000047ab9 */ /* 0x000fe40000000800 */
[----:B------:R-:W-:-:S07]  /*0ad0*/  IMAD.U32 R56, RZ, RZ, UR4 ;  /* 0x00000004ff387e24 */ /* 0x000fce000f8e00ff */
.L_x_6:
[----:B------:R-:W-:Y:S02]  /*0ae0*/  ULDC.64 UR4, c[0x0][0x5a0] ;  /* 0x0001680000047ab9 */ /* 0x000fe40000000a00 */
[----:B------:R-:W-:-:S04]  /*0af0*/  ISETP.NE.U32.AND P0, PT, RZ, UR4, PT ;  /* 0x00000004ff007c0c */ /* 0x000fc8000bf05070 */
[----:B------:R-:W-:-:S13]  /*0b00*/  ISETP.NE.AND.EX P0, PT, RZ, UR5, PT, P0 ;  /* 0x00000005ff007c0c */ /* 0x000fda000bf05300 */
[----:B------:R-:W-:Y:S05]  /*0b10*/  @!P0 BRA `(.L_x_8) ;  /* 0x00000000001c8947 */ /* 0x000fea0003800000 */
[----:B0-----:R-:W0:Y:S02]  /*0b20*/  LDC.64 R6, c[0x0][0x5a0] ;  /* 0x00016800ff067b82 */ /* 0x001e240000000a00 */
[----:B0-----:R-:W2:Y:S02]  /*0b30*/  LDG.E.64 R6, desc[UR52][R6.64] ;  /* 0x0000003406067981 */ /* 0x001ea4000c1e1b00 */
[----:B--2---:R-:W-:-:S04]  /*0b40*/  ISETP.NE.U32.AND P0, PT, R6, RZ, PT ;  /* 0x000000ff0600720c */ /* 0x004fc80003f05070 */
[----:B------:R-:W-:-:S13]  /*0b50*/  ISETP.NE.AND.EX P0, PT, R7, RZ, PT, P0 ;  /* 0x000000ff0700720c */ /* 0x000fda0003f05300 */
[----:B------:R-:W-:Y:S05]  /*0b60*/  @!P0 BRA `(.L_x_8) ;  /* 0x0000000000088947 */ /* 0x000fea0003800000 */
[----:B-1----:R0:W5:Y:S01]  /*0b70*/  LD.E R57, desc[UR52][R6.64] ;  /* 0x0000003406397980 */ /* 0x002162000c101900 */
[----:B------:R-:W-:Y:S05]  /*0b80*/  BRA `(.L_x_9) ;  /* 0x0000000000247947 */ /* 0x000fea0003800000 */
.L_x_8:
[----:B------:R-:W-:Y:S02]  /*0b90*/  ULDC.64 UR4, c[0x0][0x590] ;  /* 0x0001640000047ab9 */ /* 0x000fe40000000a00 */
[----:B------:R-:W-:-:S04]  /*0ba0*/  ISETP.NE.U32.AND P0, PT, RZ, UR4, PT ;  /* 0x00000004ff007c0c */ /* 0x000fc8000bf05070 */
[----:B------:R-:W-:-:S13]  /*0bb0*/  ISETP.NE.AND.EX P0, PT, RZ, UR5, PT, P0 ;  /* 0x00000005ff007c0c */ /* 0x000fda000bf05300 */
[----:B------:R-:W-:Y:S05]  /*0bc0*/  @!P0 BRA `(.L_x_10) ;  /* 0x00000000000c8947 */ /* 0x000fea0003800000 */
[----:B0-----:R-:W1:Y:S02]  /*0bd0*/  LDC.64 R6, c[0x0][0x590] ;  /* 0x00016400ff067b82 */ /* 0x001e640000000a00 */
[----:B-1----:R1:W5:Y:S01]  /*0be0*/  LDG.E R57, desc[UR52][R6.64] ;  /* 0x0000003406397981 */ /* 0x002362000c1e1900 */
[----:B------:R-:W-:Y:S05]  /*0bf0*/  BRA `(.L_x_9) ;  /* 0x0000000000087947 */ /* 0x000fea0003800000 */
.L_x_10:
[----:B------:R-:W-:Y:S02]  /*0c00*/  ULDC UR4, c[0x0][0x584] ;  /* 0x0001610000047ab9 */ /* 0x000fe40000000800 */
[----:B-1----:R-:W-:-:S07]  /*0c10*/  IMAD.U32 R57, RZ, RZ, UR4 ;  /* 0x00000004ff397e24 */ /* 0x002fce000f8e00ff */
.L_x_9:
[----:B------:R-:W-:Y:S01]  /*0c20*/  ULDC UR4, c[0x0][0x65c] ;  /* 0x0001970000047ab9 */ /* 0x000fe20000000800 */
[----:B01----:R-:W0:Y:S01]  /*0c30*/  LDC.64 R6, c[0x0][0x650] ;  /* 0x00019400ff067b82 */ /* 0x003e220000000a00 */
[----:B------:R-:W-:Y:S01]  /*0c40*/  UISETP.NE.AND UP2, UPT, UR4, 0x1, UPT ;  /* 0x000000010400788c */ /* 0x000fe2000bf45270 */
[----:B------:R-:W-:Y:S01]  /*0c50*/  IMAD.MOV.U32 R18, RZ, RZ, -0x1 ;  /* 0xffffffffff127424 */ /* 0x000fe200078e00ff */
[----:B------:R-:W-:Y:S01]  /*0c60*/  UISETP.NE.AND UP0, UPT, UR19, 0x2, UPT ;  /* 0x000000021300788c */ /* 0x000fe2000bf05270 */
[----:B------:R-:W-:Y:S01]  /*0c70*/  IMAD.MOV.U32 R2, RZ, RZ, -0x1 ;  /* 0xffffffffff027424 */ /* 0x000fe200078e00ff */
[----:B------:R-:W-:Y:S01]  /*0c80*/  UP2UR UR38, UPR, URZ, 0x4 ;  /* 0x000000043f267883 */ /* 0x000fe20008000000 */
[----:B------:R-:W-:-:S06]  /*0c90*/  IMAD.MOV.U32 R19, RZ, RZ, -0x1 ;  /* 0xffffffffff137424 */ /* 0x000fcc00078e00ff */
[----:B------:R-:W-:Y:S01]  /*0ca0*/  @UP2 ULDC UR12, c[0x0][0x10] ;  /* 0x00000400000c2ab9 */ /* 0x000fe20000000800 */
[----:B------:R-:W-:Y:S01]  /*0cb0*/  @UP2 UMOV UR4, UR8 ;  /* 0x0000000800042c82 */ /* 0x000fe20008000000 */
[----:B------:R-:W-:Y:S01]  /*0cc0*/  @UP2 UMOV UR5, URZ ;  /* 0x0000003f00052c82 */ /* 0x000fe20008000000 */
[----:B------:R-:W-:Y:S01]  /*0cd0*/  @!UP2 ULDC UR16, c[0x0][0xc] ;  /* 0x000003000010aab9 */ /* 0x000fe20000000800 */
[----:B------:R-:W-:Y:S01]  /*0ce0*/  @UP2 UIMAD.WIDE.U32 UR12, UR15, UR12, UR4 ;  /* 0x0000000c0f0c22a5 */ /* 0x000fe2000f8e0004 */
[----:B------:R-:W-:Y:S02]  /*0cf0*/  ULDC UR10, c[0x0][0xc] ;  /* 0x00000300000a7ab9 */ /* 0x000fe40000000800 */
[----:B------:R-:W-:Y:S01]  /*0d00*/  @UP2 UMOV UR4, URZ ;  /* 0x0000003f00042c82 */ /* 0x000fe20008000000 */
[----:B------:R-:W-:Y:S01]  /*0d10*/  UMOV UR5, URZ ;  /* 0x0000003f00057c82 */ /* 0x000fe20008000000 */
[----:B------:R-:W-:Y:S01]  /*0d20*/  @UP2 UIADD3 UR18, UR13, UR4, URZ ;  /* 0x000000040d122290 */ /* 0x000fe2000fffe03f */
[----:B------:R-:W-:-:S02]  /*0d30*/  ULDC UR11, c[0x0][0x10] ;  /* 0x00000400000b7ab9 */ /* 0x000fc40000000800 */
[----:B------:R-:W-:Y:S01]  /*0d40*/  UMOV UR4, UR15 ;  /* 0x0000000f00047c82 */ /* 0x000fe20008000000 */
[----:B------:R-:W-:Y:S02]  /*0d50*/  UIMAD.WIDE.U32 UR10, UR10, UR11, URZ ;  /* 0x0000000b0a0a72a5 */ /* 0x000fe4000f8e003f */
[----:B------:R-:W-:Y:S01]  /*0d60*/  @!UP2 UIMAD.WIDE.U32 UR4, UR8, UR16, UR4 ;  /* 0x000000100804a2a5 */ /* 0x000fe2000f8e0004 */
[----:B------:R-:W-:Y:S02]  /*0d70*/  ULDC UR13, c[0x0][0x14] ;  /* 0x00000500000d7ab9 */ /* 0x000fe40000000800 */
[----:B------:R-:W-:Y:S02]  /*0d80*/  UIMAD.WIDE.U32 UR50, UR10, UR13, URZ ;  /* 0x0000000d0a3272a5 */ /* 0x000fe4000f8e003f */
[----:B------:R-:W-:Y:S02]  /*0d90*/  UIMAD UR37, UR11, UR13, URZ ;  /* 0x0000000d0b2572a4 */ /* 0x000fe4000f8e023f */
[----:B------:R-:W-:Y:S01]  /*0da0*/  @!UP2 UMOV UR12, UR4 ;  /* 0x00000004000cac82 */ /* 0x000fe20008000000 */
[----:B------:R-:W-:Y:S01]  /*0db0*/  @!UP2 UMOV UR18, UR5 ;  /* 0x000000050012ac82 */ /* 0x000fe20008000000 */
[----:B------:R-:W-:-:S02]  /*0dc0*/  UIADD3 UR37, UR51, UR37, URZ ;  /* 0x0000002533257290 */ /* 0x000fc4000fffe03f */
[----:B------:R-:W-:-:S04]  /*0dd0*/  UIADD3 UR4, UP1, UR12, UR50, URZ ;  /* 0x000000320c047290 */ /* 0x000fc8000ff3e03f */
[----:B------:R-:W-:Y:S02]  /*0de0*/  UIADD3.X UR5, UR18, UR37, URZ, UP1, !UPT ;  /* 0x0000002512057290 */ /* 0x000fe40008ffe43f */
[----:B------:R-:W-:Y:S02]  /*0df0*/  USEL UR4, UR4, UR12, !UP0 ;  /* 0x0000000c04047287 */ /* 0x000fe4000c000000 */
[----:B------:R-:W-:-:S04]  /*0e00*/  USEL UR5, UR5, UR18, !UP0 ;  /* 0x0000001205057287 */ /* 0x000fc8000c000000 */
[----:B0-----:R-:W-:Y:S01]  /*0e10*/  ISETP.LE.U32.AND P0, PT, R6, UR4, PT ;  /* 0x0000000406007c0c */ /* 0x001fe2000bf03070 */
[----:B------:R-:W-:Y:S02]  /*0e20*/  IMAD.U32 R16, RZ, RZ, UR4 ;  /* 0x00000004ff107e24 */ /* 0x000fe4000f8e00ff */
[----:B------:R-:W-:Y:S02]  /*0e30*/  IMAD.U32 R0, RZ, RZ, UR5 ;  /* 0x00000005ff007e24 */ /* 0x000fe4000f8e00ff */
[----:B------:R-:W-:-:S03]  /*0e40*/  IMAD.U32 R17, RZ, RZ, UR5 ;  /* 0x00000005ff117e24 */ /* 0x000fc6000f8e00ff */
[----:B------:R-:W-:Y:S02]  /*0e50*/  ISETP.GE.U32.AND.EX P0, PT, R0, R7, PT, P0 ;  /* 0x000000070000720c */ /* 0x000fe40003f06100 */
[----:B------:R-:W-:-:S11]  /*0e60*/  PRMT R0, RZ, 0x7610, R0 ;  /* 0x00007610ff007816 */ /* 0x000fd60000000000 */
[----:B------:R-:W-:Y:S05]  /*0e70*/  @P0 BRA `(.L_x_11) ;  /* 0x0000000400500947 */ /* 0x000fea0003800000 */
[----:B------:R-:W-:Y:S01]  /*0e80*/  ULDC.64 UR18, c[0x0][0x628] ;  /* 0x00018a0000127ab9 */ /* 0x000fe20000000a00 */
[C---:B------:R-:W-:Y:S01]  /*0e90*/  R2UR UR20, R16.reuse ;  /* 0x00000000101472ca */ /* 0x040fe200000e0000 */
[----:B------:R-:W-:Y:S01]  /*0ea0*/  ULDC UR16, c[0x0][0x630] ;  /* 0x00018c0000107ab9 */ /* 0x000fe20000000800 */
[----:B------:R-:W-:Y:S02]  /*0eb0*/  ISETP.NE.U32.AND P0, PT, RZ, UR18, PT ;  /* 0x00000012ff007c0c */ /* 0x000fe4000bf05070 */
[----:B------:R-:W-:Y:S02]  /*0ec0*/  R2UR UR4, R16 ;  /* 0x00000000100472ca */ /* 0x000fe400000e0000 */
[----:B------:R-:W-:Y:S02]  /*0ed0*/  ISETP.NE.AND.EX P0, PT, RZ, UR19, PT, P0 ;  /* 0x00000013ff007c0c */ /* 0x000fe4000bf05300 */
[----:B------:R-:W-:-:S11]  /*0ee0*/  R2UR UR5, R17 ;  /* 0x00000000110572ca */ /* 0x000fd600000e0000 */
[----:B------:R-:W-:Y:S05]  /*0ef0*/  @!P0 BRA `(.L_x_12) ;  /* 0x0000000000308947 */ /* 0x000fea0003800000 */
[----:B------:R-:W-:Y:S01]  /*0f00*/  R2UR UR4, R16 ;  /* 0x00000000100472ca */ /* 0x000fe200000e0000 */
[----:B------:R-:W-:Y:S01]  /*0f10*/  ULDC UR12, c[0x0][0x634] ;  /* 0x00018d00000c7ab9 */ /* 0x000fe20000000800 */
[----:B------:R-:W-:-:S11]  /*0f20*/  R2UR UR15, R17 ;  /* 0x00000000110f72ca */ /* 0x000fd600000e0000 */
[----:B------:R-:W-:-:S04]  /*0f30*/  UIADD3 UR12, UP1, UR4, UR12, URZ ;  /* 0x0000000c040c7290 */ /* 0x000fc8000ff3e03f */
[----:B------:R-:W-:-:S04]  /*0f40*/  UIADD3.X UR15, URZ, UR15, URZ, UP1, !UPT ;  /* 0x0000000f3f0f7290 */ /* 0x000fc80008ffe43f */
[----:B------:R-:W-:-:S04]  /*0f50*/  UIMAD.WIDE.U32 UR4, UR15, UR18, URZ ;  /* 0x000000120f0472a5 */ /* 0x000fc8000f8e003f */
[----:B------:R-:W-:Y:S02]  /*0f60*/  UIMAD.WIDE.U32 UR10, UP1, UR12, UR19, UR4 ;  /* 0x000000130c0a72a5 */ /* 0x000fe4000f820004 */
[----:B------:R-:W-:Y:S02]  /*0f70*/  UIMAD.WIDE.U32 UR4, UR12, UR18, URZ ;  /* 0x000000120c0472a5 */ /* 0x000fe4000f8e003f */
[----:B------:R-:W-:Y:S02]  /*0f80*/  UIADD3.X UR13, URZ, URZ, URZ, UP1, !UPT ;  /* 0x0000003f3f0d7290 */ /* 0x000fe40008ffe43f */
[----:B------:R-:W-:Y:S01]  /*0f90*/  UIADD3 URZ, UP1, UR5, UR10, URZ ;  /* 0x0000000a053f7290 */ /* 0x000fe2000ff3e03f */
[----:B------:R-:W-:-:S03]  /*0fa0*/  UMOV UR12, UR11 ;  /* 0x0000000b000c7c82 */ /* 0x000fc60008000000 */
[----:B------:R-:W-:-:S12]  /*0fb0*/  UIMAD.WIDE.U32.X UR4, UR15, UR19, UR12, UP1 ;  /* 0x000000130f0472a5 */ /* 0x000fd800088e040c */
.L_x_12:
[----:B------:R-:W-:Y:S01]  /*0fc0*/  USHF.R.U64 UR4, UR4, UR16, UR5 ;  /* 0x0000001004047299 */ /* 0x000fe20008001205 */
[----:B------:R-:W-:Y:S01]  /*0fd0*/  R2UR UR11, R17 ;  /* 0x00000000110b72ca */ /* 0x000fe200000e0000 */
[----:B------:R-:W-:Y:S02]  /*0fe0*/  USHF.R.U32.HI UR5, URZ, UR16, UR5 ;  /* 0x000000103f057299 */ /* 0x000fe40008011605 */
[----:B------:R-:W-:Y:S01]  /*0ff0*/  UIADD3 UR12, UP1, URZ, -UR4, URZ ;  /* 0x800000043f0c7290 */ /* 0x000fe2000ff3e03f */
[----:B------:R-:W-:Y:S01]  /*1000*/  ULDC.64 UR18, c[0x0][0x620] ;  /* 0x0001880000127ab9 */ /* 0x000fe20000000a00 */
[----:B------:R-:W-:Y:S02]  /*1010*/  UISETP.NE.AND UP2, UPT, UR38, URZ, UPT ;  /* 0x0000003f2600728c */ /* 0x000fe4000bf45270 */
[----:B------:R-:W-:Y:S01]  /*1020*/  UIADD3.X UR5, URZ, ~UR5, URZ, UP1, !UPT ;  /* 0x800000053f057290 */ /* 0x000fe20008ffe43f */
[----:B------:R-:W-:Y:S01]  /*1030*/  UMOV UR10, UR20 ;  /* 0x00000014000a7c82 */ /* 0x000fe20008000000 */
[----:B------:R-:W-:-:S02]  /*1040*/  ULDC UR13, c[0x0][0x618] ;  /* 0x00018600000d7ab9 */ /* 0x000fc40000000800 */
[----:B------:R-:W-:Y:S02]  /*1050*/  UIMAD UR5, UR5, UR18, URZ ;  /* 0x00000012050572a4 */ /* 0x000fe4000f8e023f */
[----:B------:R-:W-:Y:S02]  /*1060*/  UIMAD.WIDE.U32 UR10, UR12, UR18, UR10 ;  /* 0x000000120c0a72a5 */ /* 0x000fe4000f8e000a */
[----:B------:R-:W-:Y:S02]  /*1070*/  UIMAD UR12, UR12, UR19, UR5 ;  /* 0x000000130c0c72a4 */ /* 0x000fe4000f8e0205 */
[----:B------:R-:W-:Y:S02]  /*1080*/  @UP2 UIMAD UR7, UR17, UR9, UR8 ;  /* 0x00000009110722a4 */ /* 0x000fe4000f8e0208 */
[----:B------:R-:W-:Y:S01]  /*1090*/  UIADD3 UR11, UR11, UR12, URZ ;  /* 0x0000000c0b0b7290 */ /* 0x000fe2000fffe03f */
[----:B------:R-:W-:Y:S01]  /*10a0*/  ULDC.64 UR8, c[0x0][0x640] ;  /* 0x0001900000087ab9 */ /* 0x000fe20000000a00 */
[----:B------:R-:W-:-:S02]  /*10b0*/  ULDC UR15, c[0x0][0x608] ;  /* 0x00018200000f7ab9 */ /* 0x000fc40000000800 */
[----:B------:R-:W-:Y:S01]  /*10c0*/  USHF.R.U64 UR20, UR10, UR13, UR11 ;  /* 0x0000000d0a147299 */ /* 0x000fe2000800120b */
[----:B------:R-:W-:Y:S01]  /*10d0*/  ISETP.NE.U32.AND P0, PT, RZ, UR8, PT ;  /* 0x00000008ff007c0c */ /* 0x000fe2000bf05070 */
[----:B------:R-:W-:Y:S01]  /*10e0*/  USHF.R.U32.HI UR11, URZ, UR13, UR11 ;  /* 0x0000000d3f0b7299 */ /* 0x000fe2000801160b */
[----:B------:R-:W-:Y:S02]  /*10f0*/  ULDC UR21, c[0x0][0x658] ;  /* 0x0001960000157ab9 */ /* 0x000fe40000000800 */
[----:B------:R-:W-:Y:S01]  /*1100*/  ISETP.NE.AND.EX P0, PT, RZ, UR9, PT, P0 ;  /* 0x00000009ff007c0c */ /* 0x000fe2000bf05300 */
[----:B------:R-:W-:Y:S02]  /*1110*/  USHF.R.U64 UR25, UR20, UR15, UR11 ;  /* 0x0000000f14197299 */ /* 0x000fe4000800120b */
[----:B------:R-:W-:Y:S01]  /*1120*/  USHF.R.U32.HI UR11, URZ, UR15, UR11 ;  /* 0x0000000f3f0b7299 */ /* 0x000fe2000801160b */
[----:B------:R-:W-:Y:S01]  /*1130*/  UMOV UR10, 0xffffffff ;  /* 0xffffffff000a7882 */ /* 0x000fe20000000000 */
[----:B------:R-:W-:Y:S01]  /*1140*/  ULDC UR5, c[0x0][0x600] ;  /* 0x0001800000057ab9 */ /* 0x000fe20000000800 */
[----:B------:R-:W-:-:S02]  /*1150*/  USHF.L.U32 UR10, UR10, UR21, URZ ;  /* 0x000000150a0a7299 */ /* 0x000fc4000800063f */
[----:B------:R-:W-:Y:S02]  /*1160*/  USHF.R.U64 UR26, UR25, UR21, UR11 ;  /* 0x00000015191a7299 */ /* 0x000fe4000800120b */
[----:B------:R-:W-:Y:S02]  /*1170*/  ULOP3.LUT UR15, URZ, UR10, URZ, 0x33, !UPT ;  /* 0x0000000a3f0f7292 */ /* 0x000fe4000f8e333f */
[----:B------:R-:W-:Y:S02]  /*1180*/  UIADD3 UR19, UR5, -0x1, URZ ;  /* 0xffffffff05137890 */ /* 0x000fe4000fffe03f */
[----:B------:R-:W-:Y:S01]  /*1190*/  USHF.R.U32.HI UR11, URZ, UR21, UR11 ;  /* 0x000000153f0b7299 */ /* 0x000fe2000801160b */
[----:B------:R-:W-:Y:S01]  /*11a0*/  ULDC UR22, c[0x0][0x648] ;  /* 0x0001920000167ab9 */ /* 0x000fe20000000800 */
[----:B------:R-:W-:Y:S01]  /*11b0*/  ULDC UR23, c[0x0][0x638] ;  /* 0x00018e0000177ab9 */ /* 0x000fe20000000800 */
[----:B------:R-:W-:Y:S01]  /*11c0*/  UMOV UR24, 0x1 ;  /* 0x0000000100187882 */ /* 0x000fe20000000000 */
[----:B------:R-:W-:Y:S01]  /*11d0*/  UMOV UR10, UR26 ;  /* 0x0000001a000a7c82 */ /* 0x000fe20008000000 */
[----:B------:R-:W-:Y:S07]  /*11e0*/  @!P0 BRA `(.L_x_13) ;  /* 0x0000000000308947 */ /* 0x000fee0003800000 */
[----:B------:R-:W-:Y:S02]  /*11f0*/  ULDC UR16, c[0x0][0x64c] ;  /* 0x0001930000107ab9 */ /* 0x000fe40000000800 */
        /* <DEDUP_REMOVED lines=8> */
[----:B------:R-:W-:-:S07]  /*1280*/  UIMAD.WIDE.U32.X UR8, UR18, UR9, UR16, UP1 ;  /* 0x00000009120872a5 */ /* 0x000fce00088e0410 */
[----:B------:R-:W-:Y:S01]  /*1290*/  UMOV UR10, UR8 ;  /* 0x00000008000a7c82 */ /* 0x000fe20008000000 */
[----:B------:R-:W-:-:S05]  /*12a0*/  UMOV UR11, UR9 ;  /* 0x00000009000b7c82 */ /* 0x000fca0008000000 */
.L_x_13:
[----:B------:R-:W-:Y:S01]  /*12b0*/  USHF.R.U64 UR9, UR10, UR22, UR11 ;  /* 0x000000160a097299 */ /* 0x000fe2000800120b */
[----:B------:R-:W-:Y:S01]  /*12c0*/  IMAD.MOV.U32 R0, RZ, RZ, 0x1 ;  /* 0x00000001ff007424 */ /* 0x000fe200078e00ff */
[----:B------:R-:W-:Y:S01]  /*12d0*/  USHF.L.U32 UR8, UR24, UR21, URZ ;  /* 0x0000001518087299 */ /* 0x000fe2000800063f */
[----:B------:R-:W-:Y:S01]  /*12e0*/  IMAD.U32 R19, RZ, RZ, UR4 ;  /* 0x00000004ff137e24 */ /* 0x000fe2000f8e00ff */
[----:B------:R-:W-:Y:S02]  /*12f0*/  ULOP3.LUT UR15, UR25, UR15, URZ, 0xc0, !UPT ;  /* 0x0000000f190f7292 */ /* 0x000fe4000f8ec03f */
[----:B------:R-:W-:Y:S02]  /*1300*/  UIADD3 UR10, -UR9, URZ, URZ ;  /* 0x0000003f090a7290 */ /* 0x000fe4000fffe13f */
[----:B------:R-:W-:Y:S02]  /*1310*/  UIMAD UR15, UR8, UR9, UR15 ;  /* 0x00000009080f72a4 */ /* 0x000fe4000f8e020f */
[----:B------:R-:W-:-:S02]  /*1320*/  ULOP3.LUT UR19, UR20, UR19, URZ, 0xc0, !UPT ;  /* 0x0000001314137292 */ /* 0x000fc4000f8ec03f */
[----:B------:R-:W-:Y:S01]  /*1330*/  UIMAD UR8, UR10, UR23, UR26 ;  /* 0x000000170a0872a4 */ /* 0x000fe2000f8e021a */
[----:B------:R-:W-:Y:S01]  /*1340*/  ULDC UR9, c[0x0][0x610] ;  /* 0x0001840000097ab9 */ /* 0x000fe20000000800 */
[----:B------:R-:W-:Y:S02]  /*1350*/  UISETP.NE.AND UP1, UPT, UR38, URZ, UPT ;  /* 0x0000003f2600728c */ /* 0x000fe4000bf25270 */
[----:B------:R-:W-:Y:S02]  /*1360*/  UIMAD UR7, UR15, UR9, UR7 ;  /* 0x000000090f0772a4 */ /* 0x000fe4000f8e0207 */
[----:B------:R-:W-:-:S04]  /*1370*/  UIMAD UR8, UR8, UR5, UR19 ;  /* 0x00000005080872a4 */ /* 0x000fc8000f8e0213 */
[----:B------:R-:W-:Y:S02]  /*1380*/  USEL UR5, UR8, UR7, !UP1 ;  /* 0x0000000708057287 */ /* 0x000fe4000c800000 */
[----:B------:R-:W-:-:S04]  /*1390*/  USEL UR7, UR7, UR8, !UP1 ;  /* 0x0000000807077287 */ /* 0x000fc8000c800000 */
[----:B------:R-:W-:Y:S02]  /*13a0*/  IMAD.U32 R2, RZ, RZ, UR5 ;  /* 0x00000005ff027e24 */ /* 0x000fe4000f8e00ff */
[----:B------:R-:W-:-:S07]  /*13b0*/  IMAD.U32 R18, RZ, RZ, UR7 ;  /* 0x00000007ff127e24 */ /* 0x000fce000f8e00ff */
.L_x_11:
[----:B------:R-:W-:Y:S05]  /*13c0*/  @!P1 BRA `(.L_x_14) ;  /* 0x00000000000c9947 */ /* 0x000fea0003800000 */
[----:B------:R-:W-:Y:S01]  /*13d0*/  UCGABAR_WAIT ;  /* 0x0000000000007dc7 */ /* 0x000fe20008000000 */
[----:B------:R-:W-:Y:S01]  /*13e0*/  CCTL.IVALL ;  /* 0x00000000ff00798f */ /* 0x000fe20002000000 */
[----:B------:R-:W-:Y:S05]  /*13f0*/  BRA `(.L_x_15) ;  /* 0x0000000000047947 */ /* 0x000fea0003800000 */
.L_x_14:
[----:B------:R-:W-:Y:S06]  /*1400*/  BAR.SYNC.DEFER_BLOCKING 0x0 ;  /* 0x0000000000007b1d */ /* 0x000fec0000010000 */
.L_x_15:
[----:B------:R-:W-:Y:S02]  /*1410*/  ULDC UR4, c[0x0][0x28c] ;  /* 0x0000a30000047ab9 */ /* 0x000fe40000000800 */
[----:B------:R-:W-:-:S04]  /*1420*/  UIADD3 UR4, UR4, 0x3f, URZ ;  /* 0x0000003f04047890 */ /* 0x000fc8000fffe03f */
[----:B------:R-:W-:-:S04]  /*1430*/  USHF.R.S32.HI UR5, URZ, 0x1f, UR4 ;  /* 0x0000001f3f057899 */ /* 0x000fc80008011404 */
[----:B------:R-:W-:-:S04]  /*1440*/  ULEA.HI UR5, UR5, UR4, URZ, 0x6 ;  /* 0x0000000405057291 */ /* 0x000fc8000f8f303f */
[----:B------:R-:W-:Y:S01]  /*1450*/  USHF.R.S32.HI UR39, URZ, 0x6, UR5 ;  /* 0x000000063f277899 */ /* 0x000fe20008011405 */
[----:B------:R-:W-:Y:S11]  /*1460*/  @!P2 BRA `(.L_x_16) ;  /* 0x00000038007ca947 */ /* 0x000ff60003800000 */
[----:B------:R-:W-:-:S06]  /*1470*/  UISETP.GT.U32.AND UP1, UPT, UR14, 0x1, UPT ;  /* 0x000000010e00788c */ /* 0x000fcc000bf24070 */
[----:B------:R-:W-:-:S13]  /*1480*/  PLOP3.LUT P0, PT, PT, PT, UP1, 0x80, 0x0 ;  /* 0x000000000000781c */ /* 0x000fda0003f0f018 */
[----:B------:R-:W-:Y:S05]  /*1490*/  @P0 EXIT ;  /* 0x000000000000094d */ /* 0x000fea0003800000 */
.L_x_17:
[----:B------:R-:W-:-:S08]  /*14a0*/  NOP ;  /* 0x0000000000007918 */ /* 0x000fd00000000000 */
[----:B------:R-:W0:Y:S02]  /*14b0*/  USETMAXREG.TRY_ALLOC.CTAPOOL UP1, 0xe8 ;  /* 0x000000e8000079c8 */ /* 0x000e240008020600 */
[----:B0-----:R-:W-:-:S13]  /*14c0*/  PLOP3.LUT P0, PT, PT, PT, UP1, 0x80, 0x0 ;  /* 0x000000000000781c */ /* 0x001fda0003f0f018 */
[----:B------:R-:W-:Y:S05]  /*14d0*/  @!P0 BRA `(.L_x_17) ;  /* 0xfffffffc00f08947 */ /* 0x000fea000383ffff */
[----:B------:R-:W-:-:S13]  /*14e0*/  LOP3.LUT P0, RZ, R0, 0xff, RZ, 0xc0, !PT ;  /* 0x000000ff00ff7812 */ /* 0x000fda000780c0ff */
[----:B------:R-:W-:Y:S05]  /*14f0*/  @!P0 EXIT ;  /* 0x000000000000894d */ /* 0x000fea0003800000 */
[----:B------:R-:W0:Y:S01]  /*1500*/  S2UR UR5, SR_CgaCtaId ;  /* 0x00000000000579c3 */ /* 0x000e220000008800 */
[----:B------:R-:W-:Y:S01]  /*1510*/  VIADD R5, R5, 0xffffffff ;  /* 0xffffffff05057836 */ /* 0x000fe20000000000 */
[CC--:B------:R-:W-:Y:S01]  /*1520*/  LEA.HI R0, R9.reuse, R4.reuse, RZ, 0x2 ;  /* 0x0000000409007211 */ /* 0x0c0fe200078f10ff */
[----:B------:R-:W-:Y:S01]  /*1530*/  USHF.R.U32.HI UR4, URZ, 0x2, UR39 ;  /* 0x000000023f047899 */ /* 0x000fe20008011627 */
[----:B------:R-:W-:Y:S01]  /*1540*/  LEA.HI R9, R9, R4, RZ, 0x5 ;  /* 0x0000000409097211 */ /* 0x000fe200078f28ff */
[----:B------:R-:W-:Y:S01]  /*1550*/  UMOV UR42, 0x400 ;  /* 0x00000400002a7882 */ /* 0x000fe20000000000 */
[----:B------:R-:W-:Y:S01]  /*1560*/  R2UR UR49, R5 ;  /* 0x00000000053172ca */ /* 0x000fe200000e0000 */
[----:B------:R-:W-:Y:S01]  /*1570*/  ULOP3.LUT UR43, UR39, 0x3, URZ, 0xc0, !UPT ;  /* 0x00000003272b7892 */ /* 0x000fe2000f8ec03f */
[--C-:B------:R-:W-:Y:S01]  /*1580*/  SHF.R.S32.HI R58, RZ, 0x2, R0.reuse ;  /* 0x00000002ff3a7819 */ /* 0x100fe20000011400 */
[----:B------:R-:W-:Y:S01]  /*1590*/  ULOP3.LUT UR4, UR4, 0x1, URZ, 0xc0, !UPT ;  /* 0x0000000104047892 */ /* 0x000fe2000f8ec03f */
[----:B------:R-:W-:Y:S01]  /*15a0*/  SHF.R.S32.HI R3, RZ, 0x1f, R0 ;  /* 0x0000001fff037819 */ /* 0x000fe20000011400 */
[----:B------:R-:W-:Y:S01]  /*15b0*/  USEL UR43, UR43, URZ, !UP0 ;  /* 0x0000003f2b2b7287 */ /* 0x000fe2000c000000 */
[----:B------:R-:W-:Y:S01]  /*15c0*/  SHF.R.S32.HI R9, RZ, 0x5, R9 ;  /* 0x00000005ff097819 */ /* 0x000fe20000011409 */
[----:B------:R-:W-:Y:S01]  /*15d0*/  UISETP.EQ.U32.AND UP0, UPT, UR4, 0x1, !UP0 ;  /* 0x000000010400788c */ /* 0x000fe2000c702070 */
[----:B------:R-:W-:Y:S01]  /*15e0*/  LEA.HI R3, R3, R58, RZ, 0x3 ;  /* 0x0000003a03037211 */ /* 0x000fe200078f18ff */
[----:B------:R-:W-:Y:S01]  /*15f0*/  UISETP.LT.AND UP1, UPT, UR39, 0x1, UPT ;  /* 0x000000012700788c */ /* 0x000fe2000bf21270 */
[----:B------:R-:W-:Y:S01]  /*1600*/  ISETP.NE.AND P0, PT, R5, RZ, PT ;  /* 0x000000ff0500720c */ /* 0x000fe20003f05270 */
[----:B------:R-:W-:Y:S01]  /*1610*/  ULDC UR6, c[0x0][0x284] ;  /* 0x0000a10000067ab9 */ /* 0x000fe20000000800 */
[----:B------:R-:W-:Y:S01]  /*1620*/  LOP3.LUT R3, R3, 0xfffffff8, RZ, 0xc0, !PT ;  /* 0xfffffff803037812 */ /* 0x000fe200078ec0ff */
[----:B------:R-:W-:Y:S01]  /*1630*/  USHF.L.U32 UR49, UR49, 0x3, URZ ;  /* 0x0000000331317899 */ /* 0x000fe2000800063f */
[----:B------:R-:W-:Y:S01]  /*1640*/  SEL R70, RZ, 0x1, P0 ;  /* 0x00000001ff467807 */ /* 0x000fe20000000000 */
[----:B------:R-:W-:-:S02]  /*1650*/  USEL UR45, UR39, 0x1, UP1 ;  /* 0x00000001272d7887 */ /* 0x000fc40008800000 */
[----:B------:R-:W-:Y:S01]  /*1660*/  IMAD.IADD R58, R58, 0x1, -R3 ;  /* 0x000000013a3a7824 */ /* 0x000fe200078e0a03 */
[----:B0-----:R-:W-:Y:S01]  /*1670*/  ULEA UR42, UR5, UR42, 0x18 ;  /* 0x0000002a052a7291 */ /* 0x001fe2000f8ec03f */
[----:B------:R-:W-:Y:S01]  /*1680*/  IMAD.U32 R62, RZ, RZ, UR49 ;  /* 0x00000031ff3e7e24 */ /* 0x000fe2000f8e00ff */
[----:B------:R-:W-:Y:S01]  /*1690*/  LOP3.LUT R3, R0, 0xfffffffc, RZ, 0xc0, !PT ;  /* 0xfffffffc00037812 */ /* 0x000fe200078ec0ff */
[C-C-:B------:R-:W-:Y:S01]  /*16a0*/  IMAD R65, R9.reuse, -0x10, -R58.reuse ;  /* 0xfffffff009417824 */ /* 0x140fe200078e0a3a */
[----:B------:R-:W-:Y:S01]  /*16b0*/  UIADD3 UR44, UR42, 0x50, URZ ;  /* 0x000000502a2c7890 */ /* 0x000fe2000fffe03f */
[--C-:B------:R-:W-:Y:S01]  /*16c0*/  SHF.R.S32.HI R59, RZ, 0x1f, R58.reuse ;  /* 0x0000001fff3b7819 */ /* 0x100fe2000001143a */
[----:B------:R-:W-:Y:S01]  /*16d0*/  UIADD3 UR4, UR42, 0x180, URZ ;  /* 0x000001802a047890 */ /* 0x000fe2000fffe03f */
[----:B------:R-:W-:Y:S01]  /*16e0*/  LOP3.LUT R64, R62, 0x8, RZ, 0xc0, !PT ;  /* 0x000000083e407812 */ /* 0x000fe200078ec0ff */
[----:B------:R-:W-:Y:S01]  /*16f0*/  UIADD3 UR5, UR42, 0x8180, URZ ;  /* 0x000081802a057890 */ /* 0x000fe2000fffe03f */
[----:B------:R-:W-:Y:S01]  /*1700*/  IMAD.IADD R60, R4, 0x1, -R3 ;  /* 0x00000001043c7824 */ /* 0x000fe200078e0a03 */
[----:B------:R-:W-:Y:S01]  /*1710*/  USHF.R.U32.HI UR4, URZ, 0x4, UR4 ;  /* 0x000000043f047899 */ /* 0x000fe20008011604 */
[----:B------:R-:W-:Y:S01]  /*1720*/  IMAD.U32 R61, RZ, RZ, UR44 ;  /* 0x0000002cff3d7e24 */ /* 0x000fe2000f8e00ff */
[----:B------:R-:W-:Y:S01]  /*1730*/  USHF.R.U32.HI UR5, URZ, 0x4, UR5 ;  /* 0x000000043f057899 */ /* 0x000fe20008011605 */
[----:B------:R-:W-:Y:S01]  /*1740*/  IMAD.WIDE R58, R9, 0x10, R58 ;  /* 0x00000010093a7825 */ /* 0x000fe200078e023a */
[----:B------:R-:W-:Y:S01]  /*1750*/  ULOP3.LUT UR4, UR4, 0x3fff, URZ, 0xc0, !UPT ;  /* 0x00003fff04047892 */ /* 0x000fe2000f8ec03f */
[----:B------:R-:W-:Y:S01]  /*1760*/  LOP3.LUT R62, R62, 0x8, RZ, 0xc, !PT ;  /* 0x000000083e3e7812 */ /* 0x000fe200078e0cff */
[----:B------:R-:W-:Y:S01]  /*1770*/  ULOP3.LUT UR5, UR5, 0x3fff, URZ, 0xc0, !UPT ;  /* 0x00003fff05057892 */ /* 0x000fe2000f8ec03f */
[----:B------:R-:W-:Y:S01]  /*1780*/  VIADD R63, R61, UR49 ;  /* 0x000000313d3f7c36 */ /* 0x000fe20008000000 */
[----:B------:R-:W-:Y:S01]  /*1790*/  LOP3.LUT R64, R64, 0x18, RZ, 0x3c, !PT ;  /* 0x0000001840407812 */ /* 0x000fe200078e3cff */
[----:B------:R-:W-:Y:S01]  /*17a0*/  VIADD R65, R65, UR6 ;  /* 0x0000000641417c36 */ /* 0x000fe20008000000 */
[----:B------:R-:W-:-:S02]  /*17b0*/  ULOP3.LUT UR40, UR36, 0x1, URZ, 0xfc, !UPT ;  /* 0x0000000124287892 */ /* 0x000fc4000f8efc3f */
[----:B------:R-:W-:Y:S02]  /*17c0*/  USHF.L.U32 UR41, UR39, 0x1, URZ ;  /* 0x0000000127297899 */ /* 0x000fe4000800063f */
[----:B------:R-:W-:Y:S02]  /*17d0*/  UIADD3 UR45, -UR45, UR39, URZ ;  /* 0x000000272d2d7290 */ /* 0x000fe4000fffe13f */
[----:B------:R-:W-:Y:S02]  /*17e0*/  USEL UR46, URZ, 0x1, !UP0 ;  /* 0x000000013f2e7887 */ /* 0x000fe4000c000000 */
[----:B------:R-:W-:Y:S02]  /*17f0*/  ULOP3.LUT UR47, UR4, 0x10000, URZ, 0xfc, !UPT ;  /* 0x00010000042f7892 */ /* 0x000fe4000f8efc3f */
[----:B------:R-:W-:-:S12]  /*1800*/  ULOP3.LUT UR48, UR5, 0x10000, URZ, 0xfc, !UPT ;  /* 0x0001000005307892 */ /* 0x000fd8000f8efc3f */
.L_x_101:
[----:B------:R-:W-:Y:S01]  /*1810*/  SHF.L.U32 R0, R70, 0x1f, RZ ;  /* 0x0000001f46007819 */ /* 0x000fe200000006ff */
[----:B------:R-:W-:Y:S02]  /*1820*/  ULDC UR4, c[0x0][0x28c] ;  /* 0x0000a30000047ab9 */ /* 0x000fe40000000800 */
[----:B------:R-:W-:Y:S01]  /*1830*/  ISETP.LT.AND P1, PT, RZ, UR4, PT ;  /* 0x00000004ff007c0c */ /* 0x000fe2000bf21270 */
[----:B------:R-:W0:Y:S02]  /*1840*/  SYNCS.PHASECHK.TRANS64.TRYWAIT P0, [R61+UR49], R0 ;  /* 0x000000003d0075a7 */ /* 0x000e240008000171 */
[----:B0-23--:R-:W-:Y:S10]  /*1850*/  @!P0 BRA `(.L_x_18) ;  /* 0x0000004400908947 */ /* 0x00dff40003800000 */
.L_x_123:
[----:B------:R-:W-:Y:S05]  /*1860*/  @P1 BRA `(.L_x_19) ;  /* 0x0000000000401947 */ /* 0x000fea0003800000 */
[----:B0-----:R-:W-:Y:S01]  /*1870*/  MOV R0, 0x0 ;  /* 0x0000000000007802 */ /* 0x001fe20000000f00 */
[----:B------:R-:W-:Y:S01]  /*1880*/  ULDC.64 UR4, c[0x4][0x68] ;  /* 0x01001a0000047ab9 */ /* 0x000fe20000000a00 */
[----:B------:R-:W-:Y:S01]  /*1890*/  ULDC.64 UR6, c[0x4][0x8] ;  /* 0x0100020000067ab9 */ /* 0x000fe20000000a00 */
[----:B------:R-:W-:Y:S01]  /*18a0*/  IMAD.U32 R4, RZ, RZ, UR4 ;  /* 0x00000004ff047e24 */ /* 0x000fe2000f8e00ff */
[----:B------:R0:W1:Y:S01]  /*18b0*/  LDC.64 R14, c[0x4][R0] ;  /* 0x01000000000e7b82 */ /* 0x0000620000000a00 */
[----:B------:R-:W-:Y:S01]  /*18c0*/  IMAD.U32 R5, RZ, RZ, UR5 ;  /* 0x00000005ff057e24 */ /* 0x000fe2000f8e00ff */
[----:B------:R-:W-:Y:S01]  /*18d0*/  ULDC.64 UR4, c[0x4][0x70] ;  /* 0x01001c0000047ab9 */ /* 0x000fe20000000a00 */
[----:B------:R-:W-:Y:S02]  /*18e0*/  IMAD.U32 R10, RZ, RZ, UR6 ;  /* 0x00000006ff0a7e24 */ /* 0x000fe4000f8e00ff */
[----:B------:R-:W-:Y:S02]  /*18f0*/  IMAD.U32 R6, RZ, RZ, UR4 ;  /* 0x00000004ff067e24 */ /* 0x000fe4000f8e00ff */
[----:B------:R-:W-:-:S02]  /*1900*/  IMAD.U32 R7, RZ, RZ, UR5 ;  /* 0x00000005ff077e24 */ /* 0x000fc4000f8e00ff */
[----:B------:R-:W-:Y:S02]  /*1910*/  IMAD.U32 R11, RZ, RZ, UR7 ;  /* 0x00000007ff0b7e24 */ /* 0x000fe4000f8e00ff */
[----:B------:R-:W-:Y:S02]  /*1920*/  IMAD.MOV.U32 R8, RZ, RZ, 0x1e1 ;  /* 0x000001e1ff087424 */ /* 0x000fe400078e00ff */
[----:B------:R-:W-:Y:S02]  /*1930*/  IMAD.MOV.U32 R12, RZ, RZ, 0x1 ;  /* 0x00000001ff0c7424 */ /* 0x000fe400078e00ff */
[----:B0-----:R-:W-:-:S07]  /*1940*/  IMAD.MOV.U32 R13, RZ, RZ, RZ ;  /* 0x000000ffff0d7224 */ /* 0x001fce00078e00ff */
[----:B------:R-:W-:-:S07]  /*1950*/  LEPC R20, `(.L_x_19) ;  /* 0x000000001014794e */ /* 0x000fce0000000000 */
[----:B-1---5:R-:W-:Y:S05]  /*1960*/  CALL.ABS.NOINC R14 ;  /* 0x000000000e007343 */ /* 0x022fea0003c00000 */
.L_x_19:
[----:B0-----:R-:W-:-:S05]  /*1970*/  IMAD.U32 R0, RZ, RZ, UR40 ;  /* 0x00000028ff007e24 */ /* 0x001fca000f8e00ff */
[----:B------:R-:W-:-:S13]  /*1980*/  ISETP.NE.AND P0, PT, R0, 0x3, PT ;  /* 0x000000030000780c */ /* 0x000fda0003f05270 */
[----:B------:R-:W-:Y:S05]  /*1990*/  @!P0 BRA `(.L_x_20) ;  /* 0x0000000000048947 */ /* 0x000fea0003800000 */
[----:B------:R-:W-:Y:S01]  /*19a0*/  BPT.TRAP 0x1 ;  /* 0x000000040000795c */ /* 0x000fe20000300000 */
.L_x_20:
[----:B------:R-:W-:Y:S02]  /*19b0*/  IMAD.U32 R3, RZ, RZ, UR43 ;  /* 0x0000002bff037e24 */ /* 0x000fe4000f8e00ff */
[----:B------:R-:W-:-:S03]  /*19c0*/  IMAD.U32 R0, RZ, RZ, UR46 ;  /* 0x0000002eff007e24 */ /* 0x000fc6000f8e00ff */
[----:B------:R-:W-:Y:S02]  /*19d0*/  LEA R3, R3, UR42, 0x3 ;  /* 0x0000002a03037c11 */ /* 0x000fe4000f8e18ff */
[----:B------:R-:W-:-:S04]  /*19e0*/  SHF.L.U32 R0, R0, 0x1f, RZ ;  /* 0x0000001f00007819 */ /* 0x000fc800000006ff */
[----:B------:R0:W1:Y:S01]  /*19f0*/  SYNCS.PHASECHK.TRANS64.TRYWAIT P1, [R3+URZ], R0 ;  /* 0x00000000030075a7 */ /* 0x000062000802017f */
[----:B------:R-:W-:Y:S05]  /*1a00*/  @!P0 BRA `(.L_x_21) ;  /* 0x0000000000048947 */ /* 0x000fea0003800000 */
[----:B------:R-:W-:Y:S01]  /*1a10*/  BPT.TRAP 0x1 ;  /* 0x000000040000795c */ /* 0x000fe20000300000 */
.L_x_21:
[----:B-1----:R-:W-:Y:S05]  /*1a20*/  @P1 BRA `(.L_x_22) ;  /* 0x0000000000081947 */ /* 0x002fea0003800000 */
[----:B------:R-:W1:Y:S02]  /*1a30*/  SYNCS.PHASECHK.TRANS64.TRYWAIT P1, [R3+URZ], R0 ;  /* 0x00000000030075a7 */ /* 0x000e64000802017f */
[----:B-1----:R-:W-:Y:S05]  /*1a40*/  @!P1 BRA `(.L_x_23) ;  /* 0x0000004400289947 */ /* 0x002fea0003800000 */
.L_x_22:
[----:B------:R-:W-:Y:S05]  /*1a50*/  WARPSYNC.ALL ;  /* 0x0000000000007948 */ /* 0x000fea0003800000 */
[----:B------:R-:W-:Y:S01]  /*1a60*/  ULEA UR8, UR43, UR47, 0x9 ;  /* 0x0000002f2b087291 */ /* 0x000fe2000f8e483f */
[----:B------:R-:W-:Y:S01]  /*1a70*/  WARPGROUP.ARRIVE ;  /* 0x00000000000079c5 */ /* 0x000fe20000000000 */
[----:B------:R-:W-:Y:S01]  /*1a80*/  ULEA UR9, UR43, UR48, 0x9 ;  /* 0x000000302b097291 */ /* 0x000fe2000f8e483f */
[----:B01----:R-:W-:Y:S01]  /*1a90*/  IMAD.U32 R0, RZ, RZ, UR45 ;  /* 0x0000002dff007e24 */ /* 0x003fe2000f8e00ff */
[----:B------:R-:W-:Y:S01]  /*1aa0*/  UMOV UR5, 0x40000040 ;  /* 0x4000004000057882 */ /* 0x000fe20000000000 */
[----:B------:R-:W-:-:S02]  /*1ab0*/  UMOV UR7, 0x40000040 ;  /* 0x4000004000077882 */ /* 0x000fc40000000000 */
[----:B------:R-:W-:Y:S01]  /*1ac0*/  UMOV UR4, UR8 ;  /* 0x0000000800047c82 */ /* 0x000fe20008000000 */
[----:B------:R-:W-:Y:S01]  /*1ad0*/  ISETP.GE.AND P1, PT, R0, 0x1, PT ;  /* 0x000000010000780c */ /* 0x000fe20003f26270 */
[----:B------:R-:W-:Y:S02]  /*1ae0*/  UMOV UR6, UR9 ;  /* 0x0000000900067c82 */ /* 0x000fe40008000000 */
[----:B------:R-:W-:Y:S01]  /*1af0*/  HGMMA.64x64x16.F32.BF16 R24, gdesc[UR4], RZ, !UPT, gsb0 ;  /* 0x00e00000041879f0 */ /* 0x000fe2000c0018ff */
[----:B------:R-:W-:Y:S02]  /*1b00*/  UIADD3 UR4, UR8, 0x2, URZ ;  /* 0x0000000208047890 */ /* 0x000fe4000fffe03f */
[----:B------:R-:W-:Y:S01]  /*1b10*/  UIADD3 UR6, UR9, 0x2, URZ ;  /* 0x0000000209067890 */ /* 0x000fe2000fffe03f */
[----:B------:R-:W-:Y:S01]  /*1b20*/  UMOV UR5, 0x40000040 ;  /* 0x4000004000057882 */ /* 0x000fe20000000000 */
[----:B------:R-:W-:Y:S01]  /*1b30*/  UMOV UR7, 0x40000040 ;  /* 0x4000004000077882 */ /* 0x000fe20000000000 */
[----:B------:R-:W-:-:S02]  /*1b40*/  WARPGROUP.DEPBAR.LE gsb0, 0x0 ;  /* 0x00008000000079c5 */ /* 0x000fc40000010000 */
[----:B------:R-:W-:-:S06]  /*1b50*/  WARPGROUP.ARRIVE ;  /* 0x00000000000079c5 */ /* 0x000fcc0000000000 */
[----:B------:R-:W-:Y:S01]  /*1b60*/  HGMMA.64x64x16.F32.BF16 R24, gdesc[UR4], R24, gsb0 ;  /* 0x00e00000041879f0 */ /* 0x000fe20008001818 */
[----:B------:R-:W-:Y:S02]  /*1b70*/  UIADD3 UR4, UR8, 0x4, URZ ;  /* 0x0000000408047890 */ /* 0x000fe4000fffe03f */
[----:B------:R-:W-:Y:S01]  /*1b80*/  UIADD3 UR6, UR9, 0x4, URZ ;  /* 0x0000000409067890 */ /* 0x000fe2000fffe03f */
[----:B------:R-:W-:Y:S01]  /*1b90*/  UMOV UR5, 0x40000040 ;  /* 0x4000004000057882 */ /* 0x000fe20000000000 */
[----:B------:R-:W-:Y:S01]  /*1ba0*/  UMOV UR7, 0x40000040 ;  /* 0x4000004000077882 */ /* 0x000fe20000000000 */
[----:B------:R-:W-:Y:S02]  /*1bb0*/  WARPGROUP.DEPBAR.LE gsb0, 0x0 ;  /* 0x00008000000079c5 */ /* 0x000fe40000010000 */
        /* <DEDUP_REMOVED lines=8> */
[----:B------:R-:W-:Y:S03]  /*1c40*/  HGMMA.64x64x16.F32.BF16 R24, gdesc[UR4], R24, gsb0 ;  /* 0x00e00000041879f0 */ /* 0x000fe60008001818 */
[----:B------:R-:W-:Y:S02]  /*1c50*/  WARPGROUP.DEPBAR.LE gsb0, 0x0 ;  /* 0x00008000000079c5 */ /* 0x000fe40000010000 */
[----:B------:R-:W-:Y:S05]  /*1c60*/  @!P1 BRA `(.L_x_24) ;  /* 0x0000000400189947 */ /* 0x000fea0003800000 */
[----:B------:R-:W-:Y:S01]  /*1c70*/  UIADD3 UR4, UR43, 0x1, URZ ;  /* 0x000000012b047890 */ /* 0x000fe2000fffe03f */
[----:B------:R-:W-:Y:S02]  /*1c80*/  IMAD.U32 R0, RZ, RZ, UR45 ;  /* 0x0000002dff007e24 */ /* 0x000fe4000f8e00ff */
[----:B------:R-:W-:Y:S01]  /*1c90*/  IMAD.U32 R3, RZ, RZ, UR43 ;  /* 0x0000002bff037e24 */ /* 0x000fe2000f8e00ff */
[----:B------:R-:W-:-:S04]  /*1ca0*/  UISETP.NE.AND UP0, UPT, UR4, 0x4, UPT ;  /* 0x000000040400788c */ /* 0x000fc8000bf05270 */
[----:B------:R-:W-:Y:S02]  /*1cb0*/  USEL UR5, URZ, 0x1, UP0 ;  /* 0x000000013f057887 */ /* 0x000fe40008000000 */
[----:B------:R-:W-:Y:S02]  /*1cc0*/  USEL UR8, UR4, URZ, UP0 ;  /* 0x0000003f04087287 */ /* 0x000fe40008000000 */
[----:B------:R-:W-:-:S06]  /*1cd0*/  ULOP3.LUT UR5, UR46, UR5, URZ, 0x3c, !UPT ;  /* 0x000000052e057292 */ /* 0x000fcc000f8e3c3f */
[----:B------:R-:W-:-:S07]  /*1ce0*/  IMAD.U32 R6, RZ, RZ, UR5 ;  /* 0x00000005ff067e24 */ /* 0x000fce000f8e00ff */
.L_x_31:
[----:B------:R-:W-:Y:S05]  /*1cf0*/  @!P0 BRA `(.L_x_25) ;  /* 0x0000000000048947 */ /* 0x000fea0003800000 */
[----:B------:R-:W-:Y:S01]  /*1d00*/  BPT.TRAP 0x1 ;  /* 0x000000040000795c */ /* 0x000fe20000300000 */
.L_x_25:
[----:B------:R-:W-:Y:S01]  /*1d10*/  ULEA UR4, UR8, UR42, 0x3 ;  /* 0x0000002a08047291 */ /* 0x000fe2000f8e183f */
[----:B------:R-:W-:-:S08]  /*1d20*/  SHF.L.U32 R4, R6, 0x1f, RZ ;  /* 0x0000001f06047819 */ /* 0x000fd000000006ff */
[----:B------:R0:W1:Y:S01]  /*1d30*/  SYNCS.PHASECHK.TRANS64.TRYWAIT P1, [UR4], R4 ;  /* 0x00000004ff0075a7 */ /* 0x0000620008020144 */
[----:B------:R-:W-:Y:S05]  /*1d40*/  @!P0 BRA `(.L_x_26) ;  /* 0x0000000000048947 */ /* 0x000fea0003800000 */
[----:B------:R-:W-:Y:S01]  /*1d50*/  BPT.TRAP 0x1 ;  /* 0x000000040000795c */ /* 0x000fe20000300000 */
.L_x_26:
[----:B-1----:R-:W-:Y:S05]  /*1d60*/  @P1 BRA `(.L_x_27) ;  /* 0x0000000000081947 */ /* 0x002fea0003800000 */
[----:B------:R-:W1:Y:S02]  /*1d70*/  SYNCS.PHASECHK.TRANS64.TRYWAIT P1, [UR4], R4 ;  /* 0x00000004ff0075a7 */ /* 0x000e640008020144 */
[----:B-1----:R-:W-:Y:S05]  /*1d80*/  @!P1 BRA `(.L_x_28) ;  /* 0x00000040006c9947 */ /* 0x002fea0003800000 */
.L_x_27:
[----:B------:R-:W-:Y:S01]  /*1d90*/  ULEA UR9, UR8, UR47, 0x9 ;  /* 0x0000002f08097291 */ /* 0x000fe2000f8e483f */
[----:B------:R-:W-:Y:S01]  /*1da0*/  WARPGROUP.ARRIVE ;  /* 0x00000000000079c5 */ /* 0x000fe20000000000 */
[----:B------:R-:W-:Y:S01]  /*1db0*/  ULEA UR10, UR8, UR48, 0x9 ;  /* 0x00000030080a7291 */ /* 0x000fe2000f8e483f */
[----:B------:R-:W-:Y:S01]  /*1dc0*/  UMOV UR5, 0x40000040 ;  /* 0x4000004000057882 */ /* 0x000fe20000000000 */
[----:B------:R-:W-:-:S03]  /*1dd0*/  UMOV UR7, 0x40000040 ;  /* 0x4000004000077882 */ /* 0x000fc60000000000 */
[----:B------:R-:W-:Y:S02]  /*1de0*/  UMOV UR4, UR9 ;  /* 0x0000000900047c82 */ /* 0x000fe40008000000 */
[----:B------:R-:W-:Y:S02]  /*1df0*/  UMOV UR6, UR10 ;  /* 0x0000000a00067c82 */ /* 0x000fe40008000000 */
[----:B------:R-:W-:Y:S01]  /*1e00*/  HGMMA.64x64x16.F32.BF16 R24, gdesc[UR4], R24, gsb0 ;  /* 0x00e00000041879f0 */ /* 0x000fe20008001818 */
        /* <DEDUP_REMOVED lines=23> */
[----:B------:R-:W-:Y:S01]  /*1f80*/  BPT.TRAP 0x1 ;  /* 0x000000040000795c */ /* 0x000fe20000300000 */
.L_x_29:
[----:B------:R-:W-:Y:S01]  /*1f90*/  ISETP.NE.AND P1, PT, R23, RZ, PT ;  /* 0x000000ff1700720c */ /* 0x000fe20003f25270 */
[----:B------:R-:W-:-:S12]  /*1fa0*/  UISETP.GT.U32.AND UP0, UPT, UR36, 0x1, UPT ;  /* 0x000000012400788c */ /* 0x000fd8000bf04070 */
[----:B01----:R-:W-:-:S05]  /*1fb0*/  @P1 LEA R4, R3, UR42, 0x3 ;  /* 0x0000002a03041c11 */ /* 0x003fca000f8e18ff */
[----:B------:R-:W-:-:S05]  /*1fc0*/  @P1 VIADD R5, R4, 0x20 ;  /* 0x0000002004051836 */ /* 0x000fca0000000000 */
[----:B------:R-:W-:-:S04]  /*1fd0*/  @P1 PRMT R5, R22, 0x654, R5 ;  /* 0x0000065416051816 */ /* 0x000fc80000000005 */
[----:B------:R0:W-:Y:S01]  /*1fe0*/  @P1 SYNCS.ARRIVE.TRANS64.RED.A1T0 RZ, [R5+URZ], RZ ;  /* 0x000000ff05ff19a7 */ /* 0x0001e2000810043f */
[----:B------:R-:W-:-:S13]  /*1ff0*/  PLOP3.LUT P1, PT, PT, PT, UP0, 0x80, 0x0 ;  /* 0x000000000000781c */ /* 0x000fda0003f2f008 */
[----:B0-----:R-:W-:Y:S05]  /*2000*/  @P1 BRA `(.L_x_30) ;  /* 0x0000000000041947 */ /* 0x001fea0003800000 */
[----:B------:R-:W-:Y:S01]  /*2010*/  BPT.TRAP 0x1 ;  /* 0x000000040000795c */ /* 0x000fe20000300000 */
.L_x_30:
[----:B------:R-:W-:Y:S01]  /*2020*/  UIADD3 UR8, UR8, 0x1, URZ ;  /* 0x0000000108087890 */ /* 0x000fe2000fffe03f */
[C---:B------:R-:W-:Y:S01]  /*2030*/  ISETP.GT.AND P2, PT, R0.reuse, 0x1, PT ;  /* 0x000000010000780c */ /* 0x040fe20003f44270 */
[----:B------:R-:W-:Y:S02]  /*2040*/  VIADD R3, R3, 0x1 ;  /* 0x0000000103037836 */ /* 0x000fe40000000000 */
[----:B------:R-:W-:Y:S01]  /*2050*/  UISETP.NE.AND UP0, UPT, UR8, 0x4, UPT ;  /* 0x000000040800788c */ /* 0x000fe2000bf05270 */
[----:B------:R-:W-:Y:S02]  /*2060*/  VIADD R0, R0, 0xffffffff ;  /* 0xffffffff00007836 */ /* 0x000fe40000000000 */
[C---:B------:R-:W-:Y:S01]  /*2070*/  ISETP.NE.AND P1, PT, R3.reuse, 0x4, PT ;  /* 0x000000040300780c */ /* 0x040fe20003f25270 */
[----:B------:R-:W-:Y:S02]  /*2080*/  USEL UR4, URZ, 0x1, UP0 ;  /* 0x000000013f047887 */ /* 0x000fe40008000000 */
[----:B------:R-:W-:Y:S01]  /*2090*/  USEL UR8, UR8, URZ, UP0 ;  /* 0x0000003f08087287 */ /* 0x000fe20008000000 */
[----:B------:R-:W-:-:S03]  /*20a0*/  SEL R3, R3, RZ, P1 ;  /* 0x000000ff03037207 */ /* 0x000fc60000800000 */
[----:B------:R-:W-:Y:S01]  /*20b0*/  LOP3.LUT R6, R6, UR4, RZ, 0x3c, !PT ;  /* 0x0000000406067c12 */ /* 0x000fe2000f8e3cff */
[----:B------:R-:W-:Y:S07]  /*20c0*/  @P2 BRA `(.L_x_31) ;  /* 0xfffffffc00082947 */ /* 0x000fee000383ffff */
.L_x_24:
[----:B------:R-:W0:Y:S01]  /*20d0*/  LDC R0, c[0x0][0x28c] ;  /* 0x0000a300ff007b82 */ /* 0x000e220000000800 */
[----:B------:R1:W-:Y:S01]  /*20e0*/  SYNCS.ARRIVE.TRANS64.A1T0 RZ, [R62+UR44], RZ ;  /* 0x000000ff3eff79a7 */ /* 0x0003e2000810002c */
[----:B0-----:R-:W-:-:S13]  /*20f0*/  ISETP.GE.AND P1, PT, R0, 0x1, PT ;  /* 0x000000010000780c */ /* 0x001fda0003f26270 */
[----:B-1----:R-:W-:Y:S05]  /*2100*/  @!P1 BRA `(.L_x_32) ;  /* 0x0000000000409947 */ /* 0x002fea0003800000 */
[----:B------:R-:W-:Y:S05]  /*2110*/  @!P0 BRA `(.L_x_33) ;  /* 0x0000000000048947 */ /* 0x000fea0003800000 */
[----:B------:R-:W-:Y:S01]  /*2120*/  BPT.TRAP 0x1 ;  /* 0x000000040000795c */ /* 0x000fe20000300000 */
.L_x_33:
[----:B------:R-:W-:Y:S01]  /*2130*/  ISETP.NE.AND P0, PT, R23, RZ, PT ;  /* 0x000000ff1700720c */ /* 0x000fe20003f05270 */
[----:B------:R-:W-:-:S12]  /*2140*/  IMAD.U32 R3, RZ, RZ, UR42 ;  /* 0x0000002aff037e24 */ /* 0x000fd8000f8e00ff */
[----:B------:R-:W-:-:S05]  /*2150*/  VOTEU.ANY UP0, P0 ;  /* 0x00000000003f7886 */ /* 0x000fca0000000100 */
[----:B------:R-:W-:Y:S02]  /*2160*/  @UP0 UIADD3 UR4, UR45, UR43, URZ ;  /* 0x0000002b2d040290 */ /* 0x000fe4000fffe03f */
[----:B------:R-:W-:-:S04]  /*2170*/  UISETP.GT.U32.AND UP0, UPT, UR36, 0x1, UPT ;  /* 0x000000012400788c */ /* 0x000fc8000bf04070 */
[----:B------:R-:W-:-:S04]  /*2180*/  IMAD.U32 R0, RZ, RZ, UR4 ;  /* 0x00000004ff007e24 */ /* 0x000fc8000f8e00ff */
[----:B------:R-:W-:-:S05]  /*2190*/  @P0 IMAD.SHL.U32 R0, R0, 0x8, RZ ;  /* 0x0000000800000824 */ /* 0x000fca00078e00ff */
[----:B------:R-:W-:-:S04]  /*21a0*/  @P0 LOP3.LUT R0, R0, 0x18, RZ, 0xc0, !PT ;  /* 0x0000001800000812 */ /* 0x000fc800078ec0ff */
[----:B------:R-:W-:-:S04]  /*21b0*/  @P0 IADD3 R3, R3, 0x20, R0 ;  /* 0x0000002003030810 */ /* 0x000fc80007ffe000 */
[----:B------:R-:W-:-:S04]  /*21c0*/  @P0 PRMT R3, R22, 0x654, R3 ;  /* 0x0000065416030816 */ /* 0x000fc80000000003 */
[----:B------:R0:W-:Y:S01]  /*21d0*/  @P0 SYNCS.ARRIVE.TRANS64.RED.A1T0 RZ, [R3+URZ], RZ ;  /* 0x000000ff03ff09a7 */ /* 0x0001e2000810043f */
[----:B------:R-:W-:-:S13]  /*21e0*/  PLOP3.LUT P0, PT, PT, PT, UP0, 0x80, 0x0 ;  /* 0x000000000000781c */ /* 0x000fda0003f0f008 */
[----:B0-----:R-:W-:Y:S05]  /*21f0*/  @P0 BRA `(.L_x_32) ;  /* 0x0000000000040947 */ /* 0x001fea0003800000 */
[----:B------:R-:W-:Y:S01]  /*2200*/  BPT.TRAP 0x1 ;  /* 0x000000040000795c */ /* 0x000fe20000300000 */
.L_x_32:
[----:B------:R-:W-:Y:S01]  /*2210*/  SHF.L.U32 R0, R70, 0x1f, RZ ;  /* 0x0000001f46007819 */ /* 0x000fe200000006ff */
[----:B------:R-:W-:Y:S01]  /*2220*/  UIADD3 UR43, UR41, UR43, URZ ;  /* 0x0000002b292b7290 */ /* 0x000fe2000fffe03f */
[----:B------:R-:W0:Y:S01]  /*2230*/  LDC R7, c[0x0][0x288] ;  /* 0x0000a200ff077b82 */ /* 0x000e220000000800 */
[----:B------:R-:W-:Y:S02]  /*2240*/  IMAD.SHL.U32 R8, R60, 0x2, RZ ;  /* 0x000000023c087824 */ /* 0x000fe400078e00ff */
[----:B------:R-:W-:Y:S02]  /*2250*/  USHF.R.U32.HI UR4, URZ, 0x2, UR43 ;  /* 0x000000023f047899 */ /* 0x000fe4000801162b */
[----:B------:R-:W-:Y:S01]  /*2260*/  UISETP.GT.U32.AND UP0, UPT, UR43, 0x3, UPT ;  /* 0x000000032b00788c */ /* 0x000fe2000bf04070 */
[----:B------:R-:W-:Y:S01]  /*2270*/  SHF.R.S32.HI R9, RZ, 0x1f, R8 ;  /* 0x0000001fff097819 */ /* 0x000fe20000011408 */
[----:B------:R-:W-:Y:S01]  /*2280*/  ULOP3.LUT UR4, UR4, 0x1, URZ, 0xc0, !UPT ;  /* 0x0000000104047892 */ /* 0x000fe2000f8ec03f */
[----:B------:R-:W1:Y:S01]  /*2290*/  SYNCS.PHASECHK.TRANS64.TRYWAIT P0, [R61+UR49+0x10], R0 ;  /* 0x000010003d0075a7 */ /* 0x000e620008000171 */
[----:B------:R-:W-:-:S02]  /*22a0*/  UISETP.LT.U32.AND UP0, UPT, UR41, 0x4, UP0 ;  /* 0x000000042900788c */ /* 0x000fc40008701070 */
[----:B------:R-:W-:Y:S02]  /*22b0*/  UISETP.NE.U32.AND UP1, UPT, UR4, 0x1, UPT ;  /* 0x000000010400788c */ /* 0x000fe4000bf25070 */
[----:B------:R-:W-:Y:S02]  /*22c0*/  USEL UR5, URZ, 0x1, !UP0 ;  /* 0x000000013f057887 */ /* 0x000fe4000c000000 */
[----:B------:R-:W-:Y:S02]  /*22d0*/  UISETP.GT.U32.AND UP1, UPT, UR41, 0x3, !UP1 ;  /* 0x000000032900788c */ /* 0x000fe4000cf24070 */
[----:B------:R-:W-:Y:S02]  /*22e0*/  ULOP3.LUT UR43, UR43, 0x3, URZ, 0xc0, !UPT ;  /* 0x000000032b2b7892 */ /* 0x000fe4000f8ec03f */
[----:B------:R-:W-:-:S04]  /*22f0*/  USEL UR4, URZ, 0x1, !UP1 ;  /* 0x000000013f047887 */ /* 0x000fc8000c800000 */
[----:B------:R-:W-:Y:S01]  /*2300*/  ULOP3.LUT UR46, UR4, UR46, UR5, 0x96, !UPT ;  /* 0x0000002e042e7292 */ /* 0x000fe2000f8e9605 */
[----:B01----:R-:W-:Y:S11]  /*2310*/  @!P0 BRA `(.L_x_34) ;  /* 0x0000003c00208947 */ /* 0x003ff60003800000 */
.L_x_124:
[----:B0-----:R-:W-:Y:S01]  /*2320*/  IMAD.SHL.U32 R0, R18, 0x40, RZ ;  /* 0x0000004012007824 */ /* 0x001fe200078e00ff */
[----:B------:R-:W-:Y:S01]  /*2330*/  ULDC UR6, c[0x0][0x284] ;  /* 0x0000a10000067ab9 */ /* 0x000fe20000000800 */
[----:B------:R-:W-:Y:S01]  /*2340*/  IMAD.SHL.U32 R14, R2, 0x40, RZ ;  /* 0x00000040020e7824 */ /* 0x000fe200078e00ff */
[----:B------:R-:W-:Y:S01]  /*2350*/  SHF.R.S32.HI R11, RZ, 0x1f, R19 ;  /* 0x0000001fff0b7819 */ /* 0x000fe20000011413 */
[----:B------:R-:W-:Y:S01]  /*2360*/  ULDC.64 UR4, c[0x0][0x5d0] ;  /* 0x0001740000047ab9 */ /* 0x000fe20000000a00 */
[----:B------:R-:W-:Y:S01]  /*2370*/  ISETP.GE.AND P0, PT, R0, UR6, PT ;  /* 0x0000000600007c0c */ /* 0x000fe2000bf06270 */
[----:B------:R-:W-:Y:S01]  /*2380*/  IMAD.WIDE.U32 R2, R19, UR4, R8 ;  /* 0x0000000413027c25 */ /* 0x000fe2000f8e0008 */
[----:B------:R-:W-:Y:S02]  /*2390*/  SHF.R.S32.HI R15, RZ, 0x1f, R14 ;  /* 0x0000001fff0f7819 */ /* 0x000fe4000001140e */
[----:B------:R-:W-:Y:S01]  /*23a0*/  ISETP.GE.OR P0, PT, R14, R7, P0 ;  /* 0x000000070e00720c */ /* 0x000fe20000706670 */
[----:B------:R-:W-:-:S04]  /*23b0*/  IMAD R4, R11, UR4, RZ ;  /* 0x000000040b047c24 */ /* 0x000fc8000f8e02ff */
[----:B------:R-:W-:Y:S01]  /*23c0*/  IMAD R5, R19, UR5, R4 ;  /* 0x0000000513057c24 */ /* 0x000fe2000f8e0204 */
[----:B------:R-:W-:-:S04]  /*23d0*/  IADD3 R4, P1, R14, R2, RZ ;  /* 0x000000020e047210 */ /* 0x000fc80007f3e0ff */
[----:B------:R-:W-:-:S03]  /*23e0*/  IADD3.X R5, R15, R3, R5, P1, !PT ;  /* 0x000000030f057210 */ /* 0x000fc60000ffe405 */
[----:B------:R-:W-:Y:S06]  /*23f0*/  @P0 BRA `(.L_x_35) ;  /* 0x0000002000c40947 */ /* 0x000fec0003800000 */
[----:B------:R-:W0:Y:S01]  /*2400*/  LDC.64 R72, c[0x0][0x5c8] ;  /* 0x00017200ff487b82 */ /* 0x000e220000000a00 */
[----:B-----5:R-:W-:Y:S01]  /*2410*/  FSETP.NEU.AND P0, PT, R57, RZ, PT ;  /* 0x000000ff3900720b */ /* 0x020fe20003f0d000 */
[----:B------:R-:W-:Y:S01]  /*2420*/  IMAD R3, R60, -0x2, R7 ;  /* 0xfffffffe3c037824 */ /* 0x000fe200078e0207 */
[----:B------:R-:W-:Y:S01]  /*2430*/  BSSY B0, `(.L_x_35) ;  /* 0x000022d000007945 */ /* 0x000fe20003800000 */
[----:B------:R-:W-:-:S04]  /*2440*/  IMAD.WIDE R66, R18, 0x40, R58 ;  /* 0x0000004012427825 */ /* 0x000fc800078e023a */
[----:B------:R-:W-:Y:S02]  /*2450*/  IMAD.IADD R2, R3, 0x1, -R14 ;  /* 0x0000000103027824 */ /* 0x000fe400078e0a0e */
[----:B------:R-:W-:-:S03]  /*2460*/  IMAD.IADD R0, R65, 0x1, -R0 ;  /* 0x0000000141007824 */ /* 0x000fc600078e0a00 */
[----:B------:R-:W-:-:S04]  /*2470*/  ISETP.GT.AND P2, PT, R2, RZ, PT ;  /* 0x000000ff0200720c */ /* 0x000fc80003f44270 */
[----:B------:R-:W-:Y:S01]  /*2480*/  ISETP.GT.AND P1, PT, R0, RZ, P2 ;  /* 0x000000ff0000720c */ /* 0x000fe20001724270 */
[-C--:B0-----:R-:W-:Y:S02]  /*2490*/  IMAD R3, R67, R72.reuse, RZ ;  /* 0x0000004843037224 */ /* 0x081fe400078e02ff */
[----:B------:R-:W-:-:S04]  /*24a0*/  IMAD.WIDE.U32 R68, R66, R72, R4 ;  /* 0x0000004842447225 */ /* 0x000fc800078e0004 */
[----:B------:R-:W-:-:S04]  /*24b0*/  IMAD R3, R66, R73, R3 ;  /* 0x0000004942037224 */ /* 0x000fc800078e0203 */
[----:B------:R-:W-:Y:S01]  /*24c0*/  IMAD.IADD R7, R69, 0x1, R3 ;  /* 0x0000000145077824 */ /* 0x000fe200078e0203 */
[----:B------:R-:W-:Y:S06]  /*24d0*/  @!P0 BRA `(.L_x_36) ;  /* 0x0000001400f08947 */ /* 0x000fec0003800000 */
[----:B------:R-:W0:Y:S01]  /*24e0*/  LDC.64 R74, c[0x0][0x5b8] ;  /* 0x00016e00ff4a7b82 */ /* 0x000e220000000a00 */
[----:B------:R-:W-:-:S07]  /*24f0*/  ULDC.64 UR4, c[0x0][0x5c0] ;  /* 0x0001700000047ab9 */ /* 0x000fce0000000a00 */
[----:B------:R-:W1:Y:S08]  /*2500*/  LDC.64 R76, c[0x0][0x5b0] ;  /* 0x00016c00ff4c7b82 */ /* 0x000e700000000a00 */
[----:B------:R-:W2:Y:S01]  /*2510*/  LDC.64 R78, c[0x0][0x5a8] ;  /* 0x00016a00ff4e7b82 */ /* 0x000ea20000000a00 */
[-C--:B0-----:R-:W-:Y:S02]  /*2520*/  IMAD R6, R11, R74.reuse, RZ ;  /* 0x0000004a0b067224 */ /* 0x081fe400078e02ff */
[----:B------:R-:W-:-:S04]  /*2530*/  IMAD.WIDE.U32 R4, R19, R74, R8 ;  /* 0x0000004a13047225 */ /* 0x000fc800078e0008 */
[----:B------:R-:W-:Y:S01]  /*2540*/  IMAD R69, R19, R75, R6 ;  /* 0x0000004b13457224 */ /* 0x000fe200078e0206 */
[----:B------:R-:W-:Y:S01]  /*2550*/  IADD3 R10, P0, R14, R4, RZ ;  /* 0x000000040e0a7210 */ /* 0x000fe20007f1e0ff */
[----:B-1----:R-:W-:-:S03]  /*2560*/  IMAD R3, R67, R76, RZ ;  /* 0x0000004c43037224 */ /* 0x002fc600078e02ff */
[----:B------:R-:W-:Y:S01]  /*2570*/  IADD3.X R11, R15, R5, R69, P0, !PT ;  /* 0x000000050f0b7210 */ /* 0x000fe200007fe445 */
[C---:B------:R-:W-:Y:S02]  /*2580*/  IMAD R71, R66.reuse, R77, R3 ;  /* 0x0000004d42477224 */ /* 0x040fe400078e0203 */
[----:B------:R-:W-:-:S04]  /*2590*/  IMAD.WIDE.U32 R4, R66, R76, R10 ;  /* 0x0000004c42047225 */ /* 0x000fc800078e000a */
[----:B------:R-:W-:Y:S01]  /*25a0*/  IMAD.IADD R3, R5, 0x1, R71 ;  /* 0x0000000105037824 */ /* 0x000fe200078e0247 */
[----:B--2---:R-:W-:-:S04]  /*25b0*/  LEA R12, P0, R4, R78, 0x1 ;  /* 0x0000004e040c7211 */ /* 0x004fc800078008ff */
[----:B------:R-:W-:-:S05]  /*25c0*/  LEA.HI.X R13, R4, R79, R3, 0x1, P0 ;  /* 0x0000004f040d7211 */ /* 0x000fca00000f0c03 */
[----:B------:R-:W2:Y:S01]  /*25d0*/  @P1 LDG.E.LTC128B.U16 R3, desc[UR52][R12.64] ;  /* 0x000000340c031981 */ /* 0x000ea2000c1e1520 */
[----:B------:R-:W-:Y:S01]  /*25e0*/  IMAD.WIDE.U32 R4, R66, R76, R14 ;  /* 0x0000004c42047225 */ /* 0x000fe200078e000e */
[----:B------:R-:W-:Y:S02]  /*25f0*/  BSSY B1, `(.L_x_37) ;  /* 0x0000015000017945 */ /* 0x000fe40003800000 */
[----:B------:R-:W-:-:S04]  /*2600*/  IADD3 R20, P0, R8, R4, RZ ;  /* 0x0000000408147210 */ /* 0x000fc80007f1e0ff */
[----:B------:R-:W-:Y:S02]  /*2610*/  IADD3.X R21, R9, R71, R5, P0, !PT ;  /* 0x0000004709157210 */ /* 0x000fe400007fe405 */
[----:B------:R-:W-:Y:S01]  /*2620*/  LEA R6, P0, R68, UR4, 0x1 ;  /* 0x0000000444067c11 */ /* 0x000fe2000f8008ff */
[----:B------:R-:W-:-:S03]  /*2630*/  IMAD.WIDE.U32 R20, R19, R74, R20 ;  /* 0x0000004a13147225 */ /* 0x000fc600078e0014 */
[----:B------:R-:W-:Y:S02]  /*2640*/  LEA.HI.X R7, R68, UR5, R7, 0x1, P0 ;  /* 0x0000000544077c11 */ /* 0x000fe400080f0c07 */
[----:B------:R-:W-:-:S04]  /*2650*/  ISETP.GT.AND P0, PT, R2, 0x1, PT ;  /* 0x000000010200780c */ /* 0x000fc80003f04270 */
[----:B------:R-:W-:Y:S01]  /*2660*/  ISETP.GT.AND P3, PT, R0, RZ, P0 ;  /* 0x000000ff0000720c */ /* 0x000fe20000764270 */
[----:B--2---:R-:W-:-:S04]  /*2670*/  IMAD.U32 R4, R3, 0x10000, RZ ;  /* 0x0001000003047824 */ /* 0x004fc800078e00ff */
[----:B------:R-:W-:Y:S01]  /*2680*/  FMUL R5, R4, R57 ;  /* 0x0000003904057220 */ /* 0x000fe20000400000 */
[----:B------:R-:W-:-:S03]  /*2690*/  LEA R4, P4, R20, R78, 0x1 ;  /* 0x0000004e14047211 */ /* 0x000fc600078808ff */
[----:B------:R-:W-:-:S05]  /*26a0*/  FFMA R5, R24, R56, R5 ;  /* 0x0000003818057223 */ /* 0x000fca0000000005 */
[----:B------:R-:W-:Y:S01]  /*26b0*/  F2FP.BF16.F32.PACK_AB R12, RZ, R5 ;  /* 0x00000005ff0c723e */ /* 0x000fe200000010ff */
[----:B------:R-:W-:-:S03]  /*26c0*/  IMAD.IADD R5, R69, 0x1, R21 ;  /* 0x0000000145057824 */ /* 0x000fc600078e0215 */
[----:B------:R-:W-:Y:S01]  /*26d0*/  PRMT R13, R12, 0x7610, R13 ;  /* 0x000076100c0d7816 */ /* 0x000fe2000000000d */
[----:B------:R-:W-:Y:S01]  /*26e0*/  IMAD.SHL.U32 R12, R76, 0x8, RZ ;  /* 0x000000084c0c7824 */ /* 0x000fe200078e00ff */
[----:B------:R-:W-:-:S03]  /*26f0*/  LEA.HI.X R5, R20, R79, R5, 0x1, P4 ;  /* 0x0000004f14057211 */ /* 0x000fc600020f0c05 */
[----:B------:R0:W-:Y:S02]  /*2700*/  @P1 STG.E.U16 desc[UR52][R6.64], R13 ;  /* 0x0000000d06001986 */ /* 0x0001e4000c101534 */
[----:B0-----:R-:W-:Y:S01]  /*2710*/  SHF.L.U64.HI R13, R76, 0x3, R77 ;  /* 0x000000034c0d7819 */ /* 0x001fe2000001024d */
[----:B------:R-:W-:Y:S06]  /*2720*/  @!P3 BRA `(.L_x_38) ;  /* 0x000000000004b947 */ /* 0x000fec0003800000 */
[----:B------:R0:W5:Y:S02]  /*2730*/  LDG.E.LTC128B.U16 R3, desc[UR52][R4.64+0x2] ;  /* 0x0000023404037981 */ /* 0x000164000c1e1520 */
.L_x_38:
[----:B------:R-:W-:Y:S05]  /*2740*/  BSYNC B1 ;  /* 0x0000000000017941 */ /* 0x000fea0003800000 */
.L_x_37:
[----:B-----5:R-:W-:Y:S01]  /*2750*/  IMAD.U32 R18, R3, 0x10000, RZ ;  /* 0x0001000003127824 */ /* 0x020fe200078e00ff */
[----:B------:R-:W-:Y:S01]  /*2760*/  ISETP.GT.AND P2, PT, R0, 0x8, P2 ;  /* 0x000000080000780c */ /* 0x000fe20001744270 */
[----:B------:R-:W-:-:S04]  /*2770*/  IMAD.WIDE.U32 R66, R66, R76, R12 ;  /* 0x0000004c42427225 */ /* 0x000fc800078e000c */
[----:B------:R-:W-:Y:S01]  /*2780*/  FMUL R18, R18, R57 ;  /* 0x0000003912127220 */ /* 0x000fe20000400000 */
[----:B------:R-:W-:Y:S01]  /*2790*/  IMAD.IADD R71, R71, 0x1, R67 ;  /* 0x0000000147477824 */ /* 0x000fe200078e0243 */
[----:B------:R-:W-:Y:S02]  /*27a0*/  IADD3 R10, P1, R10, R66, RZ ;  /* 0x000000420a0a7210 */ /* 0x000fe40007f3e0ff */
[----:B------:R-:W-:-:S03]  /*27b0*/  FFMA R18, R25, R56, R18 ;  /* 0x0000003819127223 */ /* 0x000fc60000000012 */
[----:B------:R-:W-:Y:S02]  /*27c0*/  IMAD.X R11, R71, 0x1, R11, P1 ;  /* 0x00000001470b7824 */ /* 0x000fe400008e060b */
[----:B------:R-:W-:Y:S02]  /*27d0*/  F2FP.BF16.F32.PACK_AB R18, RZ, R18 ;  /* 0x00000012ff12723e */ /* 0x000fe400000010ff */
[----:B------:R-:W-:Y:S02]  /*27e0*/  LEA R12, P1, R10, R78, 0x1 ;  /* 0x0000004e0a0c7211 */ /* 0x000fe400078208ff */
[----:B------:R-:W-:Y:S02]  /*27f0*/  PRMT R20, R18, 0x7610, R20 ;  /* 0x0000761012147816 */ /* 0x000fe40000000014 */
[----:B------:R-:W-:Y:S02]  /*2800*/  PRMT R18, R3, 0x7610, R18 ;  /* 0x0000761003127816 */ /* 0x000fe40000000012 */
[----:B------:R-:W-:Y:S01]  /*2810*/  LEA.HI.X R13, R10, R79, R11, 0x1, P1 ;  /* 0x0000004f0a0d7211 */ /* 0x000fe200008f0c0b */
[----:B------:R1:W-:Y:S04]  /*2820*/  @P3 STG.E.U16 desc[UR52][R6.64+0x2], R20 ;  /* 0x0000021406003986 */ /* 0x0003e8000c101534 */
[----:B------:R-:W2:Y:S01]  /*2830*/  @P2 LDG.E.LTC128B.U16 R18, desc[UR52][R12.64] ;  /* 0x000000340c122981 */ /* 0x000ea2000c1e1520 */
[----:B------:R-:W-:Y:S01]  /*2840*/  IADD3 R14, P1, P3, R8, R66, R14 ;  /* 0x00000042080e7210 */ /* 0x000fe20007b3e00e */
[----:B------:R-:W-:Y:S01]  /*2850*/  BSSY B1, `(.L_x_39) ;  /* 0x0000011000017945 */ /* 0x000fe20003800000 */
[----:B------:R-:W-:-:S02]  /*2860*/  SHF.L.U64.HI R11, R72, 0x4, R73 ;  /* 0x00000004480b7819 */ /* 0x000fc40000010249 */
[----:B------:R-:W-:Y:S02]  /*2870*/  IADD3.X R15, R9, R71, R15, P1, P3 ;  /* 0x00000047090f7210 */ /* 0x000fe40000fe640f */
[----:B------:R-:W-:Y:S02]  /*2880*/  LEA R10, P1, R72, R6, 0x4 ;  /* 0x00000006480a7211 */ /* 0x000fe400078220ff */
[----:B------:R-:W-:Y:S01]  /*2890*/  ISETP.GT.AND P0, PT, R0, 0x8, P0 ;  /* 0x000000080000780c */ /* 0x000fe20000704270 */
[----:B------:R-:W-:-:S04]  /*28a0*/  IMAD.WIDE.U32 R14, R19, R74, R14 ;  /* 0x0000004a130e7225 */ /* 0x000fc800078e000e */
[----:B------:R-:W-:Y:S02]  /*28b0*/  IMAD.X R11, R11, 0x1, R7, P1 ;  /* 0x000000010b0b7824 */ /* 0x000fe400008e0607 */
[----:B------:R-:W-:Y:S02]  /*28c0*/  IMAD.IADD R9, R69, 0x1, R15 ;  /* 0x0000000145097824 */ /* 0x000fe400078e020f */
[----:B--2---:R-:W-:-:S04]  /*28d0*/  IMAD.U32 R8, R18, 0x10000, RZ ;  /* 0x0001000012087824 */ /* 0x004fc800078e00ff */
[----:B------:R-:W-:Y:S01]  /*28e0*/  FMUL R3, R8, R57 ;  /* 0x0000003908037220 */ /* 0x000fe20000400000 */
[----:B------:R-:W-:-:S03]  /*28f0*/  LEA R8, P3, R14, R78, 0x1 ;  /* 0x0000004e0e087211 */ /* 0x000fc600078608ff */
[----:B------:R-:W-:Y:S01]  /*2900*/  FFMA R3, R26, R56, R3 ;  /* 0x000000381a037223 */ /* 0x000fe20000000003 */
[----:B------:R-:W-:-:S04]  /*2910*/  LEA.HI.X R9, R14, R79, R9, 0x1, P3 ;  /* 0x0000004f0e097211 */ /* 0x000fc800018f0c09 */
[----:B------:R-:W-:-:S05]  /*2920*/  F2FP.BF16.F32.PACK_AB R3, RZ, R3 ;  /* 0x00000003ff03723e */ /* 0x000fca00000010ff */
[----:B------:R1:W-:Y:S01]  /*2930*/  @P2 STG.E.U16 desc[UR52][R10.64], R3 ;  /* 0x000000030a002986 */ /* 0x0003e2000c101534 */
[----:B------:R-:W-:Y:S05]  /*2940*/  @!P0 BRA `(.L_x_40) ;  /* 0x0000000000048947 */ /* 0x000fea0003800000 */
[----:B------:R2:W5:Y:S02]  /*2950*/  LDG.E.LTC128B.U16 R18, desc[UR52][R8.64+0x2] ;  /* 0x0000023408127981 */ /* 0x000564000c1e1520 */
.L_x_40:
[----:B------:R-:W-:Y:S05]  /*2960*/  BSYNC B1 ;  /* 0x0000000000017941 */ /* 0x000fea0003800000 */
.L_x_39:
[----:B-----5:R-:W-:Y:S01]  /*2970*/  IMAD.U32 R12, R18, 0x10000, RZ ;  /* 0x00010000120c7824 */ /* 0x020fe200078e00ff */
[----:B------:R-:W-:Y:S01]  /*2980*/  ISETP.GT.AND P1, PT, R2, 0x8, PT ;  /* 0x000000080200780c */ /* 0x000fe20003f24270 */
[----:B------:R-:W-:Y:S02]  /*2990*/  BSSY B1, `(.L_x_41) ;  /* 0x0000008000017945 */ /* 0x000fe40003800000 */
[----:B------:R-:W-:Y:S01]  /*29a0*/  FMUL R12, R12, R57 ;  /* 0x000000390c0c7220 */ /* 0x000fe20000400000 */
[----:B------:R-:W-:-:S03]  /*29b0*/  ISETP.GT.AND P2, PT, R0, RZ, P1 ;  /* 0x000000ff0000720c */ /* 0x000fc60000f44270 */
[----:B------:R-:W-:-:S05]  /*29c0*/  FFMA R12, R27, R56, R12 ;  /* 0x000000381b0c7223 */ /* 0x000fca000000000c */
[----:B------:R-:W-:-:S05]  /*29d0*/  F2FP.BF16.F32.PACK_AB R12, RZ, R12 ;  /* 0x0000000cff0c723e */ /* 0x000fca00000010ff */
[----:B------:R3:W-:Y:S01]  /*29e0*/  @P0 STG.E.U16 desc[UR52][R10.64+0x2], R12 ;  /* 0x0000020c0a000986 */ /* 0x0007e2000c101534 */
[----:B------:R-:W-:Y:S05]  /*29f0*/  @!P2 BRA `(.L_x_42) ;  /* 0x000000000004a947 */ /* 0x000fea0003800000 */
[----:B------:R4:W5:Y:S02]  /*2a00*/  LDG.E.LTC128B.U16 R18, desc[UR52][R4.64+0x10] ;  /* 0x0000103404127981 */ /* 0x000964000c1e1520 */
.L_x_42:
[----:B------:R-:W-:Y:S05]  /*2a10*/  BSYNC B1 ;  /* 0x0000000000017941 */ /* 0x000fea0003800000 */
.L_x_41:
[----:B---3-5:R-:W-:Y:S01]  /*2a20*/  IMAD.U32 R12, R18, 0x10000, RZ ;  /* 0x00010000120c7824 */ /* 0x028fe200078e00ff */
[----:B------:R-:W-:Y:S01]  /*2a30*/  ISETP.GT.AND P0, PT, R2, 0x9, PT ;  /* 0x000000090200780c */ /* 0x000fe20003f04270 */
[----:B------:R-:W-:Y:S02]  /*2a40*/  BSSY B1, `(.L_x_43) ;  /* 0x0000008000017945 */ /* 0x000fe40003800000 */
[----:B-1----:R-:W-:Y:S01]  /*2a50*/  FMUL R3, R12, R57 ;  /* 0x000000390c037220 */ /* 0x002fe20000400000 */
[----:B------:R-:W-:-:S03]  /*2a60*/  ISETP.GT.AND P3, PT, R0, RZ, P0 ;  /* 0x000000ff0000720c */ /* 0x000fc60000764270 */
[----:B------:R-:W-:-:S05]  /*2a70*/  FFMA R3, R28, R56, R3 ;  /* 0x000000381c037223 */ /* 0x000fca0000000003 */
[----:B------:R-:W-:-:S05]  /*2a80*/  F2FP.BF16.F32.PACK_AB R3, RZ, R3 ;  /* 0x00000003ff03723e */ /* 0x000fca00000010ff */
[----:B------:R1:W-:Y:S01]  /*2a90*/  @P2 STG.E.U16 desc[UR52][R6.64+0x10], R3 ;  /* 0x0000100306002986 */ /* 0x0003e2000c101534 */
[----:B------:R-:W-:Y:S05]  /*2aa0*/  @!P3 BRA `(.L_x_44) ;  /* 0x000000000004b947 */ /* 0x000fea0003800000 */
[----:B------:R3:W5:Y:S02]  /*2ab0*/  LDG.E.LTC128B.U16 R18, desc[UR52][R4.64+0x12] ;  /* 0x0000123404127981 */ /* 0x000764000c1e1520 */
.L_x_44:
[----:B------:R-:W-:Y:S05]  /*2ac0*/  BSYNC B1 ;  /* 0x0000000000017941 */ /* 0x000fea0003800000 */
.L_x_43:
[----:B-----5:R-:W-:Y:S01]  /*2ad0*/  IMAD.U32 R12, R18, 0x10000, RZ ;  /* 0x00010000120c7824 */ /* 0x020fe200078e00ff */
[----:B------:R-:W-:Y:S01]  /*2ae0*/  ISETP.GT.AND P1, PT, R0, 0x8, P1 ;  /* 0x000000080000780c */ /* 0x000fe20000f24270 */
[----:B------:R-:W-:Y:S02]  /*2af0*/  BSSY B1, `(.L_x_45) ;  /* 0x0000007000017945 */ /* 0x000fe40003800000 */
[----:B------:R-:W-:-:S04]  /*2b00*/  FMUL R12, R12, R57 ;  /* 0x000000390c0c7220 */ /* 0x000fc80000400000 */
[----:B------:R-:W-:-:S05]  /*2b10*/  FFMA R12, R29, R56, R12 ;  /* 0x000000381d0c7223 */ /* 0x000fca000000000c */
[----:B------:R-:W-:-:S05]  /*2b20*/  F2FP.BF16.F32.PACK_AB R12, RZ, R12 ;  /* 0x0000000cff0c723e */ /* 0x000fca00000010ff */
[----:B------:R0:W-:Y:S01]  /*2b30*/  @P3 STG.E.U16 desc[UR52][R6.64+0x12], R12 ;  /* 0x0000120c06003986 */ /* 0x0001e2000c101534 */
[----:B------:R-:W-:Y:S05]  /*2b40*/  @!P1 BRA `(.L_x_46) ;  /* 0x0000000000049947 */ /* 0x000fea0003800000 */
[----:B------:R0:W5:Y:S02]  /*2b50*/  LDG.E.LTC128B.U16 R18, desc[UR52][R8.64+0x10] ;  /* 0x0000103408127981 */ /* 0x000164000c1e1520 */
.L_x_46:
[----:B------:R-:W-:Y:S05]  /*2b60*/  BSYNC B1 ;  /* 0x0000000000017941 */ /* 0x000fea0003800000 */
.L_x_45:
[----:B0----5:R-:W-:Y:S01]  /*2b70*/  IMAD.U32 R12, R18, 0x10000, RZ ;  /* 0x00010000120c7824 */ /* 0x021fe200078e00ff */
[----:B------:R-:W-:Y:S01]  /*2b80*/  ISETP.GT.AND P0, PT, R0, 0x8, P0 ;  /* 0x000000080000780c */ /* 0x000fe20000704270 */
[----:B------:R-:W-:Y:S02]  /*2b90*/  BSSY B1, `(.L_x_47) ;  /* 0x0000007000017945 */ /* 0x000fe40003800000 */
[----:B-1----:R-:W-:-:S04]  /*2ba0*/  FMUL R3, R12, R57 ;  /* 0x000000390c037220 */ /* 0x002fc80000400000 */
[----:B------:R-:W-:-:S05]  /*2bb0*/  FFMA R3, R30, R56, R3 ;  /* 0x000000381e037223 */ /* 0x000fca0000000003 */
[----:B------:R-:W-:-:S05]  /*2bc0*/  F2FP.BF16.F32.PACK_AB R3, RZ, R3 ;  /* 0x00000003ff03723e */ /* 0x000fca00000010ff */
[----:B------:R0:W-:Y:S01]  /*2bd0*/  @P1 STG.E.U16 desc[UR52][R10.64+0x10], R3 ;  /* 0x000010030a001986 */ /* 0x0001e2000c101534 */
[----:B------:R-:W-:Y:S05]  /*2be0*/  @!P0 BRA `(.L_x_48) ;  /* 0x0000000000048947 */ /* 0x000fea0003800000 */
[----:B------:R1:W5:Y:S02]  /*2bf0*/  LDG.E.LTC128B.U16 R18, desc[UR52][R8.64+0x12] ;  /* 0x0000123408127981 */ /* 0x000364000c1e1520 */
.L_x_48:
[----:B------:R-:W-:Y:S05]  /*2c00*/  BSYNC B1 ;  /* 0x0000000000017941 */ /* 0x000fea0003800000 */
.L_x_47:
        /* <DEDUP_REMOVED lines=10> */
.L_x_50:
[----:B------:R-:W-:Y:S05]  /*2cb0*/  BSYNC B1 ;  /* 0x0000000000017941 */ /* 0x000fea0003800000 */
.L_x_49:
[----:B0----5:R-:W-:Y:S01]  /*2cc0*/  IMAD.U32 R12, R18, 0x10000, RZ ;  /* 0x00010000120c7824 */ /* 0x021fe200078e00ff */
        /* <DEDUP_REMOVED lines=9> */
.L_x_52:
[----:B------:R-:W-:Y:S05]  /*2d60*/  BSYNC B1 ;  /* 0x0000000000017941 */ /* 0x000fea0003800000 */
.L_x_51:
        /* <DEDUP_REMOVED lines=9> */
.L_x_54:
[----:B------:R-:W-:Y:S05]  /*2e00*/  BSYNC B1 ;  /* 0x0000000000017941 */ /* 0x000fea0003800000 */
.L_x_53:
[----:B0----5:R-:W-:Y:S01]  /*2e10*/  IMAD.U32 R12, R18, 0x10000, RZ ;  /* 0x00010000120c7824 */ /* 0x021fe200078e00ff */
        /* <DEDUP_REMOVED lines=8> */
.L_x_56:
[----:B------:R-:W-:Y:S05]  /*2ea0*/  BSYNC B1 ;  /* 0x0000000000017941 */ /* 0x000fea0003800000 */
.L_x_55:
        /* <DEDUP_REMOVED lines=10> */
.L_x_58:
[----:B------:R-:W-:Y:S05]  /*2f50*/  BSYNC B1 ;  /* 0x0000000000017941 */ /* 0x000fea0003800000 */
.L_x_57:
        /* <DEDUP_REMOVED lines=10> */
.L_x_60:
[----:B------:R-:W-:Y:S05]  /*3000*/  BSYNC B1 ;  /* 0x0000000000017941 */ /* 0x000fea0003800000 */
.L_x_59:
        /* <DEDUP_REMOVED lines=9> */
.L_x_62:
[----:B------:R-:W-:Y:S05]  /*30a0*/  BSYNC B1 ;  /* 0x0000000000017941 */ /* 0x000fea0003800000 */
.L_x_61:
        /* <DEDUP_REMOVED lines=9> */
.L_x_64:
[----:B------:R-:W-:Y:S05]  /*3140*/  BSYNC B1 ;  /* 0x0000000000017941 */ /* 0x000fea0003800000 */
.L_x_63:
        /* <DEDUP_REMOVED lines=10> */
.L_x_66:
[----:B------:R-:W-:Y:S05]  /*31f0*/  BSYNC B1 ;  /* 0x0000000000017941 */ /* 0x000fea0003800000 */
.L_x_65:
        /* <DEDUP_REMOVED lines=10> */
.L_x_68:
[----:B------:R-:W-:Y:S05]  /*32a0*/  BSYNC B1 ;  /* 0x0000000000017941 */ /* 0x000fea0003800000 */
.L_x_67:
        /* <DEDUP_REMOVED lines=9> */
.L_x_70:
[----:B------:R-:W-:Y:S05]  /*3340*/  BSYNC B1 ;  /* 0x0000000000017941 */ /* 0x000fea0003800000 */
.L_x_69:
        /* <DEDUP_REMOVED lines=9> */
.L_x_72:
[----:B------:R-:W-:Y:S05]  /*33e0*/  BSYNC B1 ;  /* 0x0000000000017941 */ /* 0x000fea0003800000 */
.L_x_71:
        /* <DEDUP_REMOVED lines=10> */
.L_x_74:
[----:B------:R-:W-:Y:S05]  /*3490*/  BSYNC B1 ;  /* 0x0000000000017941 */ /* 0x000fea0003800000 */
.L_x_73:
        /* <DEDUP_REMOVED lines=10> */
.L_x_76:
[----:B------:R-:W-:Y:S05]  /*3540*/  BSYNC B1 ;  /* 0x0000000000017941 */ /* 0x000fea0003800000 */
.L_x_75:
        /* <DEDUP_REMOVED lines=9> */
.L_x_78:
[----:B------:R-:W-:Y:S05]  /*35e0*/  BSYNC B1 ;  /* 0x0000000000017941 */ /* 0x000fea0003800000 */
.L_x_77:
        /* <DEDUP_REMOVED lines=9> */
.L_x_80:
[----:B------:R-:W-:Y:S05]  /*3680*/  BSYNC B1 ;  /* 0x0000000000017941 */ /* 0x000fea0003800000 */
.L_x_79:
        /* <DEDUP_REMOVED lines=10> */
.L_x_82:
[----:B------:R-:W-:Y:S05]  /*3730*/  BSYNC B1 ;  /* 0x0000000000017941 */ /* 0x000fea0003800000 */
.L_x_81:
        /* <DEDUP_REMOVED lines=10> */
.L_x_84:
[----:B------:R-:W-:Y:S05]  /*37e0*/  BSYNC B1 ;  /* 0x0000000000017941 */ /* 0x000fea0003800000 */
.L_x_83:
        /* <DEDUP_REMOVED lines=9> */
.L_x_86:
[----:B------:R-:W-:Y:S05]  /*3880*/  BSYNC B1 ;  /* 0x0000000000017941 */ /* 0x000fea0003800000 */
.L_x_85:
        /* <DEDUP_REMOVED lines=9> */
.L_x_88:
[----:B------:R-:W-:Y:S05]  /*3920*/  BSYNC B1 ;  /* 0x0000000000017941 */ /* 0x000fea0003800000 */
.L_x_87:
        /* <DEDUP_REMOVED lines=10> */
.L_x_90:
[----:B------:R-:W-:Y:S05]  /*39d0*/  BSYNC B1 ;  /* 0x0000000000017941 */ /* 0x000fea0003800000 */
.L_x_89:
[----:B0----5:R-:W-:Y:S01]  /*39e0*/  IMAD.U32 R12, R18, 0x10000, RZ ;  /* 0x00010000120c7824 */ /* 0x021fe200078e00ff */
[----:B------:R-:W-:Y:S01]  /*39f0*/  ISETP.GT.AND P0, PT, R2, 0x39, PT ;  /* 0x000000390200780c */ /* 0x000fe20003f04270 */
[----:B------:R-:W-:Y:S01]  /*3a00*/  @P2 IMAD.MOV.U32 R2, RZ, RZ, R6 ;  /* 0x000000ffff022224 */ /* 0x000fe200078e0006 */
[----:B------:R-:W-:Y:S01]  /*3a10*/  BSSY B1, `(.L_x_91) ;  /* 0x000000a000017945 */ /* 0x000fe20003800000 */
[----:B------:R-:W-:Y:S01]  /*3a20*/  FMUL R3, R12, R57 ;  /* 0x000000390c037220 */ /* 0x000fe20000400000 */
[----:B------:R-:W-:-:S03]  /*3a30*/  ISETP.GT.AND P3, PT, R0, RZ, P0 ;  /* 0x000000ff0000720c */ /* 0x000fc60000764270 */
[----:B------:R-:W-:-:S05]  /*3a40*/  FFMA R3, R52, R56, R3 ;  /* 0x0000003834037223 */ /* 0x000fca0000000003 */
[----:B------:R-:W-:-:S04]  /*3a50*/  F2FP.BF16.F32.PACK_AB R3, RZ, R3 ;  /* 0x00000003ff03723e */ /* 0x000fc800000010ff */
[----:B------:R-:W-:Y:S01]  /*3a60*/  PRMT R12, R3, 0x7610, R12 ;  /* 0x00007610030c7816 */ /* 0x000fe2000000000c */
[----:B------:R-:W-:-:S05]  /*3a70*/  @P2 IMAD.MOV.U32 R3, RZ, RZ, R7 ;  /* 0x000000ffff032224 */ /* 0x000fca00078e0007 */
[----:B------:R0:W-:Y:S01]  /*3a80*/  @P2 STG.E.U16 desc[UR52][R2.64+0x70], R12 ;  /* 0x0000700c02002986 */ /* 0x0001e2000c101534 */
[----:B------:R-:W-:Y:S05]  /*3a90*/  @!P3 BRA `(.L_x_92) ;  /* 0x000000000004b947 */ /* 0x000fea0003800000 */
[----:B------:R0:W5:Y:S02]  /*3aa0*/  LDG.E.LTC128B.U16 R18, desc[UR52][R4.64+0x72] ;  /* 0x0000723404127981 */ /* 0x000164000c1e1520 */
.L_x_92:
[----:B------:R-:W-:Y:S05]  /*3ab0*/  BSYNC B1 ;  /* 0x0000000000017941 */ /* 0x000fea0003800000 */
.L_x_91:
        /* <DEDUP_REMOVED lines=9> */
.L_x_94:
[----:B------:R-:W-:Y:S05]  /*3b50*/  BSYNC B1 ;  /* 0x0000000000017941 */ /* 0x000fea0003800000 */
.L_x_93:
[----:B0----5:R-:W-:Y:S01]  /*3b60*/  IMAD.U32 R2, R18, 0x10000, RZ ;  /* 0x0001000012027824 */ /* 0x021fe200078e00ff */
[----:B------:R-:W-:Y:S01]  /*3b70*/  ISETP.GT.AND P0, PT, R0, 0x8, P0 ;  /* 0x000000080000780c */ /* 0x000fe20000704270 */
[----:B------:R-:W-:Y:S02]  /*3b80*/  BSSY B1, `(.L_x_95) ;  /* 0x000000a000017945 */ /* 0x000fe40003800000 */
[----:B------:R-:W-:Y:S01]  /*3b90*/  FMUL R3, R2, R57 ;  /* 0x0000003902037220 */ /* 0x000fe20000400000 */
[----:B------:R-:W-:-:S03]  /*3ba0*/  @P1 IMAD.MOV.U32 R2, RZ, RZ, R10 ;  /* 0x000000ffff021224 */ /* 0x000fc600078e000a */
[----:B------:R-:W-:-:S05]  /*3bb0*/  FFMA R3, R54, R56, R3 ;  /* 0x0000003836037223 */ /* 0x000fca0000000003 */
[----:B------:R-:W-:-:S04]  /*3bc0*/  F2FP.BF16.F32.PACK_AB R3, RZ, R3 ;  /* 0x00000003ff03723e */ /* 0x000fc800000010ff */
[----:B---34-:R-:W-:Y:S01]  /*3bd0*/  PRMT R4, R3, 0x7610, R4 ;  /* 0x0000761003047816 */ /* 0x018fe20000000004 */
[----:B------:R-:W-:-:S05]  /*3be0*/  @P1 IMAD.MOV.U32 R3, RZ, RZ, R11 ;  /* 0x000000ffff031224 */ /* 0x000fca00078e000b */
[----:B------:R0:W-:Y:S01]  /*3bf0*/  @P1 STG.E.U16 desc[UR52][R2.64+0x70], R4 ;  /* 0x0000700402001986 */ /* 0x0001e2000c101534 */
[----:B------:R-:W-:Y:S05]  /*3c00*/  @!P0 BRA `(.L_x_96) ;  /* 0x0000000000048947 */ /* 0x000fea0003800000 */
[----:B------:R3:W5:Y:S02]  /*3c10*/  LDG.E.LTC128B.U16 R18, desc[UR52][R8.64+0x72] ;  /* 0x0000723408127981 */ /* 0x000764000c1e1520 */
.L_x_96:
[----:B------:R-:W-:Y:S05]  /*3c20*/  BSYNC B1 ;  /* 0x0000000000017941 */ /* 0x000fea0003800000 */
.L_x_95:
[----:B------:R-:W-:Y:S05]  /*3c30*/  @!P0 BRA `(.L_x_97) ;  /* 0x0000000800b08947 */ /* 0x000fea0003800000 */
[----:B-----5:R-:W-:-:S04]  /*3c40*/  IMAD.U32 R18, R18, 0x10000, RZ ;  /* 0x0001000012127824 */ /* 0x020fc800078e00ff */
[----:B------:R-:W-:-:S04]  /*3c50*/  FMUL R18, R18, R57 ;  /* 0x0000003912127220 */ /* 0x000fc80000400000 */
[----:B------:R-:W-:-:S05]  /*3c60*/  FFMA R18, R55, R56, R18 ;  /* 0x0000003837127223 */ /* 0x000fca0000000012 */
[----:B------:R-:W-:-:S05]  /*3c70*/  F2FP.BF16.F32.PACK_AB R18, RZ, R18 ;  /* 0x00000012ff12723e */ /* 0x000fca00000010ff */
[----:B------:R4:W-:Y:S01]  /*3c80*/  STG.E.U16 desc[UR52][R10.64+0x72], R18 ;  /* 0x000072120a007986 */ /* 0x0009e2000c101534 */
[----:B------:R-:W-:Y:S05]  /*3c90*/  BRA `(.L_x_97) ;  /* 0x0000000800987947 */ /* 0x000fea0003800000 */
.L_x_36:
[----:B------:R-:W-:Y:S01]  /*3ca0*/  ISETP.GT.AND P0, PT, R2, 0x1, PT ;  /* 0x000000010200780c */ /* 0x000fe20003f04270 */
[----:B------:R-:W-:Y:S01]  /*3cb0*/  ULDC.64 UR4, c[0x0][0x5c0] ;  /* 0x0001700000047ab9 */ /* 0x000fe20000000a00 */
[-C--:B------:R-:W-:Y:S01]  /*3cc0*/  FMUL R24, R24, R56.reuse ;  /* 0x0000003818187220 */ /* 0x080fe20000400000 */
[-C--:B------:R-:W-:Y:S01]  /*3cd0*/  FMUL R25, R25, R56.reuse ;  /* 0x0000003819197220 */ /* 0x080fe20000400000 */
[----:B------:R-:W-:Y:S01]  /*3ce0*/  ISETP.GT.AND P3, PT, R0, RZ, P0 ;  /* 0x000000ff0000720c */ /* 0x000fe20000764270 */
[-C--:B------:R-:W-:Y:S01]  /*3cf0*/  FMUL R26, R26, R56.reuse ;  /* 0x000000381a1a7220 */ /* 0x080fe20000400000 */
[----:B------:R-:W-:Y:S01]  /*3d00*/  LEA R4, P4, R68, UR4, 0x1 ;  /* 0x0000000444047c11 */ /* 0x000fe2000f8808ff */
[----:B------:R-:W-:Y:S01]  /*3d10*/  FMUL R27, R27, R56 ;  /* 0x000000381b1b7220 */ /* 0x000fe20000400000 */
[----:B------:R-:W-:Y:S01]  /*3d20*/  F2FP.BF16.F32.PACK_AB R24, RZ, R24 ;  /* 0x00000018ff18723e */ /* 0x000fe200000010ff */
[-C--:B------:R-:W-:Y:S01]  /*3d30*/  FMUL R28, R28, R56.reuse ;  /* 0x000000381c1c7220 */ /* 0x080fe20000400000 */
[----:B------:R-:W-:Y:S01]  /*3d40*/  LEA.HI.X R5, R68, UR5, R7, 0x1, P4 ;  /* 0x0000000544057c11 */ /* 0x000fe2000a0f0c07 */
[-C--:B------:R-:W-:Y:S01]  /*3d50*/  FMUL R29, R29, R56.reuse ;  /* 0x000000381d1d7220 */ /* 0x080fe20000400000 */
[----:B------:R-:W-:Y:S01]  /*3d60*/  F2FP.BF16.F32.PACK_AB R25, RZ, R25 ;  /* 0x00000019ff19723e */ /* 0x000fe200000010ff */
[----:B------:R-:W-:Y:S01]  /*3d70*/  FMUL R30, R30, R56 ;  /* 0x000000381e1e7220 */ /* 0x000fe20000400000 */
[C---:B------:R-:W-:Y:S01]  /*3d80*/  SHF.L.U64.HI R73, R72.reuse, 0x4, R73 ;  /* 0x0000000448497819 */ /* 0x040fe20000010249 */
[----:B------:R-:W-:Y:S01]  /*3d90*/  @P1 STG.E.U16 desc[UR52][R4.64], R24 ;  /* 0x0000001804001986 */ /* 0x000fe2000c101534 */
[----:B------:R-:W-:Y:S01]  /*3da0*/  LEA R6, P4, R72, R4, 0x4 ;  /* 0x0000000448067211 */ /* 0x000fe200078820ff */
[-C--:B------:R-:W-:Y:S01]  /*3db0*/  FMUL R31, R31, R56.reuse ;  /* 0x000000381f1f7220 */ /* 0x080fe20000400000 */
[----:B------:R-:W-:Y:S01]  /*3dc0*/  ISETP.GT.AND P2, PT, R0, 0x8, P2 ;  /* 0x000000080000780c */ /* 0x000fe20001744270 */
[----:B------:R-:W-:Y:S01]  /*3dd0*/  @P3 STG.E.U16 desc[UR52][R4.64+0x2], R25 ;  /* 0x0000021904003986 */ /* 0x000fe2000c101534 */
[----:B------:R-:W-:Y:S01]  /*3de0*/  ISETP.GT.AND P1, PT, R2, 0x8, PT ;  /* 0x000000080200780c */ /* 0x000fe20003f24270 */
[----:B------:R-:W-:Y:S01]  /*3df0*/  IMAD.X R7, R73, 0x1, R5, P4 ;  /* 0x0000000149077824 */ /* 0x000fe200020e0605 */
[----:B------:R-:W-:Y:S01]  /*3e00*/  ISETP.GT.AND P3, PT, R0, 0x8, P0 ;  /* 0x000000080000780c */ /* 0x000fe20000764270 */
[-C--:B------:R-:W-:Y:S01]  /*3e10*/  FMUL R32, R32, R56.reuse ;  /* 0x0000003820207220 */ /* 0x080fe20000400000 */
[----:B------:R-:W-:Y:S01]  /*3e20*/  ISETP.GT.AND P0, PT, R2, 0x9, PT ;  /* 0x000000090200780c */ /* 0x000fe20003f04270 */
[-C--:B------:R-:W-:Y:S01]  /*3e30*/  FMUL R33, R33, R56.reuse ;  /* 0x0000003821217220 */ /* 0x080fe20000400000 */
[----:B------:R-:W-:Y:S01]  /*3e40*/  ISETP.GT.AND P5, PT, R0, RZ, P1 ;  /* 0x000000ff0000720c */ /* 0x000fe20000fa4270 */
[-C--:B------:R-:W-:Y:S01]  /*3e50*/  FMUL R34, R34, R56.reuse ;  /* 0x0000003822227220 */ /* 0x080fe20000400000 */
[----:B------:R-:W-:Y:S01]  /*3e60*/  ISETP.GT.AND P4, PT, R0, RZ, P0 ;  /* 0x000000ff0000720c */ /* 0x000fe20000784270 */
[----:B------:R-:W-:Y:S01]  /*3e70*/  FMUL R35, R35, R56 ;  /* 0x0000003823237220 */ /* 0x000fe20000400000 */
[----:B------:R-:W-:Y:S01]  /*3e80*/  F2FP.BF16.F32.PACK_AB R26, RZ, R26 ;  /* 0x0000001aff1a723e */ /* 0x000fe200000010ff */
[-C--:B------:R-:W-:Y:S01]  /*3e90*/  FMUL R36, R36, R56.reuse ;  /* 0x0000003824247220 */ /* 0x080fe20000400000 */
[----:B------:R-:W-:Y:S01]  /*3ea0*/  F2FP.BF16.F32.PACK_AB R27, RZ, R27 ;  /* 0x0000001bff1b723e */ /* 0x000fe200000010ff */
[----:B------:R-:W-:Y:S01]  /*3eb0*/  FMUL R37, R37, R56 ;  /* 0x0000003825257220 */ /* 0x000fe20000400000 */
[----:B------:R-:W-:Y:S01]  /*3ec0*/  F2FP.BF16.F32.PACK_AB R28, RZ, R28 ;  /* 0x0000001cff1c723e */ /* 0x000fe200000010ff */
[----:B------:R-:W-:Y:S01]  /*3ed0*/  @P2 STG.E.U16 desc[UR52][R6.64], R26 ;  /* 0x0000001a06002986 */ /* 0x000fe2000c101534 */
[----:B------:R-:W-:Y:S01]  /*3ee0*/  F2FP.BF16.F32.PACK_AB R29, RZ, R29 ;  /* 0x0000001dff1d723e */ /* 0x000fe200000010ff */
[-C--:B------:R-:W-:Y:S01]  /*3ef0*/  FMUL R38, R38, R56.reuse ;  /* 0x0000003826267220 */ /* 0x080fe20000400000 */
[----:B------:R-:W-:Y:S01]  /*3f00*/  ISETP.GT.AND P1, PT, R0, 0x8, P1 ;  /* 0x000000080000780c */ /* 0x000fe20000f24270 */
[----:B------:R-:W-:Y:S01]  /*3f10*/  @P3 STG.E.U16 desc[UR52][R6.64+0x2], R27 ;  /* 0x0000021b06003986 */ /* 0x000fe2000c101534 */
[----:B------:R-:W-:Y:S01]  /*3f20*/  ISETP.GT.AND P3, PT, R2, 0x10, PT ;  /* 0x000000100200780c */ /* 0x000fe20003f64270 */
[-C--:B------:R-:W-:Y:S01]  /*3f30*/  FMUL R39, R39, R56.reuse ;  /* 0x0000003827277220 */ /* 0x080fe20000400000 */
[----:B------:R-:W-:Y:S01]  /*3f40*/  ISETP.GT.AND P2, PT, R0, 0x8, P0 ;  /* 0x000000080000780c */ /* 0x000fe20000744270 */
[----:B------:R-:W-:Y:S01]  /*3f50*/  @P5 STG.E.U16 desc[UR52][R4.64+0x10], R28 ;  /* 0x0000101c04005986 */ /* 0x000fe2000c101534 */
[----:B------:R-:W-:Y:S01]  /*3f60*/  ISETP.GT.AND P0, PT, R2, 0x11, PT ;  /* 0x000000110200780c */ /* 0x000fe20003f04270 */
[----:B------:R-:W-:Y:S01]  /*3f70*/  FMUL R40, R40, R56 ;  /* 0x0000003828287220 */ /* 0x000fe20000400000 */
[----:B------:R-:W-:Y:S01]  /*3f80*/  F2FP.BF16.F32.PACK_AB R30, RZ, R30 ;  /* 0x0000001eff1e723e */ /* 0x000fe200000010ff */
[----:B------:R-:W-:Y:S01]  /*3f90*/  @P4 STG.E.U16 desc[UR52][R4.64+0x12], R29 ;  /* 0x0000121d04004986 */ /* 0x000fe2000c101534 */
[C---:B------:R-:W-:Y:S01]  /*3fa0*/  ISETP.GT.AND P4, PT, R0.reuse, RZ, P3 ;  /* 0x000000ff0000720c */ /* 0x040fe20001f84270 */
[-C--:B------:R-:W-:Y:S01]  /*3fb0*/  FMUL R41, R41, R56.reuse ;  /* 0x0000003829297220 */ /* 0x080fe20000400000 */
[----:B------:R-:W-:Y:S01]  /*3fc0*/  ISETP.GT.AND P5, PT, R0, RZ, P0 ;  /* 0x000000ff0000720c */ /* 0x000fe200007a4270 */
[----:B------:R-:W-:Y:S01]  /*3fd0*/  @P1 STG.E.U16 desc[UR52][R6.64+0x10], R30 ;  /* 0x0000101e06001986 */ /* 0x000fe2000c101534 */
[----:B------:R-:W-:Y:S01]  /*3fe0*/  F2FP.BF16.F32.PACK_AB R31, RZ, R31 ;  /* 0x0000001fff1f723e */ /* 0x000fe200000010ff */
[----:B------:R-:W-:Y:S01]  /*3ff0*/  FMUL R42, R42, R56 ;  /* 0x000000382a2a7220 */ /* 0x000fe20000400000 */
[----:B------:R-:W-:Y:S01]  /*4000*/  F2FP.BF16.F32.PACK_AB R32, RZ, R32 ;  /* 0x00000020ff20723e */ /* 0x000fe200000010ff */
[-C--:B------:R-:W-:Y:S01]  /*4010*/  FMUL R43, R43, R56.reuse ;  /* 0x000000382b2b7220 */ /* 0x080fe20000400000 */
[----:B------:R-:W-:Y:S01]  /*4020*/  ISETP.GT.AND P1, PT, R0, 0x8, P3 ;  /* 0x000000080000780c */ /* 0x000fe20001f24270 */
[----:B------:R-:W-:Y:S01]  /*4030*/  @P2 STG.E.U16 desc[UR52][R6.64+0x12], R31 ;  /* 0x0000121f06002986 */ /* 0x000fe2000c101534 */
[----:B------:R-:W-:Y:S01]  /*4040*/  F2FP.BF16.F32.PACK_AB R33, RZ, R33 ;  /* 0x00000021ff21723e */ /* 0x000fe200000010ff */
[-C--:B------:R-:W-:Y:S01]  /*4050*/  FMUL R44, R44, R56.reuse ;  /* 0x000000382c2c7220 */ /* 0x080fe20000400000 */
[----:B------:R-:W-:Y:S01]  /*4060*/  ISETP.GT.AND P2, PT, R2, 0x18, PT ;  /* 0x000000180200780c */ /* 0x000fe20003f44270 */
[----:B------:R-:W-:Y:S01]  /*4070*/  @P4 STG.E.U16 desc[UR52][R4.64+0x20], R32 ;  /* 0x0000202004004986 */ /* 0x000fe2000c101534 */
[----:B------:R-:W-:Y:S01]  /*4080*/  ISETP.GT.AND P0, PT, R0, 0x8, P0 ;  /* 0x000000080000780c */ /* 0x000fe20000704270 */
[-C--:B------:R-:W-:Y:S01]  /*4090*/  FMUL R45, R45, R56.reuse ;  /* 0x000000382d2d7220 */ /* 0x080fe20000400000 */
[----:B------:R-:W-:Y:S01]  /*40a0*/  ISETP.GT.AND P3, PT, R2, 0x19, PT ;  /* 0x000000190200780c */ /* 0x000fe20003f64270 */
[----:B------:R-:W-:Y:S01]  /*40b0*/  @P5 STG.E.U16 desc[UR52][R4.64+0x22], R33 ;  /* 0x0000222104005986 */ /* 0x000fe2000c101534 */
[----:B------:R-:W-:Y:S01]  /*40c0*/  ISETP.GT.AND P4, PT, R0, RZ, P2 ;  /* 0x000000ff0000720c */ /* 0x000fe20001784270 */
[----:B------:R-:W-:Y:S01]  /*40d0*/  FMUL R46, R46, R56 ;  /* 0x000000382e2e7220 */ /* 0x000fe20000400000 */
[----:B------:R-:W-:Y:S01]  /*40e0*/  F2FP.BF16.F32.PACK_AB R34, RZ, R34 ;  /* 0x00000022ff22723e */ /* 0x000fe200000010ff */
[-C--:B------:R-:W-:Y:S01]  /*40f0*/  FMUL R47, R47, R56.reuse ;  /* 0x000000382f2f7220 */ /* 0x080fe20000400000 */
[----:B------:R-:W-:Y:S01]  /*4100*/  ISETP.GT.AND P5, PT, R0, RZ, P3 ;  /* 0x000000ff0000720c */ /* 0x000fe20001fa4270 */
[----:B------:R-:W-:Y:S01]  /*4110*/  FMUL R48, R48, R56 ;  /* 0x0000003830307220 */ /* 0x000fe20000400000 */
[----:B------:R-:W-:Y:S01]  /*4120*/  F2FP.BF16.F32.PACK_AB R35, RZ, R35 ;  /* 0x00000023ff23723e */ /* 0x000fe200000010ff */
[----:B------:R-:W-:Y:S01]  /*4130*/  @P1 STG.E.U16 desc[UR52][R6.64+0x20], R34 ;  /* 0x0000202206001986 */ /* 0x000fe2000c101534 */
[----:B------:R-:W-:Y:S01]  /*4140*/  F2FP.BF16.F32.PACK_AB R36, RZ, R36 ;  /* 0x00000024ff24723e */ /* 0x000fe200000010ff */
[-C--:B------:R-:W-:Y:S01]  /*4150*/  FMUL R49, R49, R56.reuse ;  /* 0x0000003831317220 */ /* 0x080fe20000400000 */
[C---:B------:R-:W-:Y:S01]  /*4160*/  ISETP.GT.AND P1, PT, R0.reuse, 0x8, P2 ;  /* 0x000000080000780c */ /* 0x040fe20001724270 */
[----:B------:R-:W-:Y:S01]  /*4170*/  @P0 STG.E.U16 desc[UR52][R6.64+0x22], R35 ;  /* 0x0000222306000986 */ /* 0x000fe2000c101534 */
[----:B------:R-:W-:Y:S01]  /*4180*/  ISETP.GT.AND P2, PT, R0, 0x8, P3 ;  /* 0x000000080000780c */ /* 0x000fe20001f44270 */
[-C--:B------:R-:W-:Y:S01]  /*4190*/  FMUL R50, R50, R56.reuse ;  /* 0x0000003832327220 */ /* 0x080fe20000400000 */
[----:B------:R-:W-:Y:S01]  /*41a0*/  F2FP.BF16.F32.PACK_AB R37, RZ, R37 ;  /* 0x00000025ff25723e */ /* 0x000fe200000010ff */
[----:B------:R-:W-:Y:S01]  /*41b0*/  @P4 STG.E.U16 desc[UR52][R4.64+0x30], R36 ;  /* 0x0000302404004986 */ /* 0x000fe2000c101534 */
[C---:B------:R-:W-:Y:S01]  /*41c0*/  ISETP.GT.AND P3, PT, R2.reuse, 0x20, PT ;  /* 0x000000200200780c */ /* 0x040fe20003f64270 */
[-C--:B------:R-:W-:Y:S01]  /*41d0*/  FMUL R51, R51, R56.reuse ;  /* 0x0000003833337220 */ /* 0x080fe20000400000 */
[----:B------:R-:W-:Y:S01]  /*41e0*/  ISETP.GT.AND P0, PT, R2, 0x21, PT ;  /* 0x000000210200780c */ /* 0x000fe20003f04270 */
[----:B------:R-:W-:Y:S01]  /*41f0*/  @P5 STG.E.U16 desc[UR52][R4.64+0x32], R37 ;  /* 0x0000322504005986 */ /* 0x000fe2000c101534 */
        /* <DEDUP_REMOVED lines=10> */
[----:B------:R-:W-:-:S02]  /*42a0*/  F2FP.BF16.F32.PACK_AB R41, RZ, R41 ;  /* 0x00000029ff29723e */ /* 0x000fc400000010ff */
[C---:B------:R-:W-:Y:S01]  /*42b0*/  ISETP.GT.AND P1, PT, R0.reuse, 0x8, P3 ;  /* 0x000000080000780c */ /* 0x040fe20001f24270 */
[----:B------:R-:W-:Y:S01]  /*42c0*/  @P2 STG.E.U16 desc[UR52][R6.64+0x32], R39 ;  /* 0x0000322706002986 */ /* 0x000fe2000c101534 */
[----:B------:R-:W-:Y:S02]  /*42d0*/  ISETP.GT.AND P0, PT, R0, 0x8, P0 ;  /* 0x000000080000780c */ /* 0x000fe40000704270 */
[----:B------:R-:W-:Y:S01]  /*42e0*/  F2FP.BF16.F32.PACK_AB R42, RZ, R42 ;  /* 0x0000002aff2a723e */ /* 0x000fe200000010ff */
[----:B------:R-:W-:Y:S01]  /*42f0*/  @P4 STG.E.U16 desc[UR52][R4.64+0x40], R40 ;  /* 0x0000402804004986 */ /* 0x000fe2000c101534 */
[C---:B------:R-:W-:Y:S02]  /*4300*/  ISETP.GT.AND P4, PT, R2.reuse, 0x28, PT ;  /* 0x000000280200780c */ /* 0x040fe40003f84270 */
[----:B------:R-:W-:Y:S01]  /*4310*/  F2FP.BF16.F32.PACK_AB R43, RZ, R43 ;  /* 0x0000002bff2b723e */ /* 0x000fe200000010ff */
[----:B------:R-:W-:Y:S01]  /*4320*/  @P5 STG.E.U16 desc[UR52][R4.64+0x42], R41 ;  /* 0x0000422904005986 */ /* 0x000fe2000c101534 */
[----:B------:R-:W-:-:S02]  /*4330*/  ISETP.GT.AND P5, PT, R2, 0x29, PT ;  /* 0x000000290200780c */ /* 0x000fc40003fa4270 */
[C---:B------:R-:W-:Y:S01]  /*4340*/  ISETP.GT.AND P2, PT, R0.reuse, RZ, P4 ;  /* 0x000000ff0000720c */ /* 0x040fe20002744270 */
[----:B------:R-:W-:Y:S01]  /*4350*/  @P1 STG.E.U16 desc[UR52][R6.64+0x40], R42 ;  /* 0x0000402a06001986 */ /* 0x000fe2000c101534 */
[----:B------:R-:W-:Y:S02]  /*4360*/  ISETP.GT.AND P6, PT, R0, RZ, P5 ;  /* 0x000000ff0000720c */ /* 0x000fe40002fc4270 */
[----:B------:R-:W-:Y:S01]  /*4370*/  F2FP.BF16.F32.PACK_AB R44, RZ, R44 ;  /* 0x0000002cff2c723e */ /* 0x000fe200000010ff */
[----:B------:R-:W-:Y:S01]  /*4380*/  @P0 STG.E.U16 desc[UR52][R6.64+0x42], R43 ;  /* 0x0000422b06000986 */ /* 0x000fe2000c101534 */
[C---:B------:R-:W-:Y:S02]  /*4390*/  ISETP.GT.AND P3, PT, R2.reuse, 0x30, PT ;  /* 0x000000300200780c */ /* 0x040fe40003f64270 */
[C---:B------:R-:W-:Y:S02]  /*43a0*/  ISETP.GT.AND P1, PT, R2.reuse, 0x38, PT ;  /* 0x000000380200780c */ /* 0x040fe40003f24270 */
[----:B------:R-:W-:-:S02]  /*43b0*/  ISETP.GT.AND P0, PT, R2, 0x39, PT ;  /* 0x000000390200780c */ /* 0x000fc40003f04270 */
[----:B------:R-:W-:Y:S01]  /*43c0*/  ISETP.GT.AND P4, PT, R0, 0x8, P4 ;  /* 0x000000080000780c */ /* 0x000fe20002784270 */
[----:B------:R-:W-:Y:S01]  /*43d0*/  @P2 STG.E.U16 desc[UR52][R4.64+0x50], R44 ;  /* 0x0000502c04002986 */ /* 0x000fe2000c101534 */
[----:B------:R-:W-:Y:S01]  /*43e0*/  ISETP.GT.AND P2, PT, R2, 0x31, PT ;  /* 0x000000310200780c */ /* 0x000fe20003f44270 */
[----:B------:R-:W-:Y:S01]  /*43f0*/  @P6 IMAD.MOV.U32 R2, RZ, RZ, R4 ;  /* 0x000000ffff026224 */ /* 0x000fe200078e0004 */
[----:B------:R-:W-:Y:S01]  /*4400*/  F2FP.BF16.F32.PACK_AB R45, RZ, R45 ;  /* 0x0000002dff2d723e */ /* 0x000fe200000010ff */
[----:B------:R-:W-:Y:S01]  /*4410*/  @P6 IMAD.MOV.U32 R3, RZ, RZ, R5 ;  /* 0x000000ffff036224 */ /* 0x000fe200078e0005 */
[----:B------:R-:W-:Y:S02]  /*4420*/  F2FP.BF16.F32.PACK_AB R46, RZ, R46 ;  /* 0x0000002eff2e723e */ /* 0x000fe400000010ff */
[----:B------:R-:W-:Y:S02]  /*4430*/  F2FP.BF16.F32.PACK_AB R47, RZ, R47 ;  /* 0x0000002fff2f723e */ /* 0x000fe400000010ff */
[----:B------:R0:W-:Y:S01]  /*4440*/  @P6 STG.E.U16 desc[UR52][R2.64+0x52], R45 ;  /* 0x0000522d02006986 */ /* 0x0001e2000c101534 */
[----:B------:R-:W-:-:S02]  /*4450*/  ISETP.GT.AND P6, PT, R0, 0x8, P5 ;  /* 0x000000080000780c */ /* 0x000fc40002fc4270 */
[C---:B------:R-:W-:Y:S02]  /*4460*/  ISETP.GT.AND P5, PT, R0.reuse, RZ, P3 ;  /* 0x000000ff0000720c */ /* 0x040fe40001fa4270 */
[----:B------:R-:W-:Y:S02]  /*4470*/  ISETP.GT.AND P3, PT, R0, 0x8, P3 ;  /* 0x000000080000780c */ /* 0x000fe40001f64270 */
[----:B------:R-:W-:Y:S02]  /*4480*/  F2FP.BF16.F32.PACK_AB R48, RZ, R48 ;  /* 0x00000030ff30723e */ /* 0x000fe400000010ff */
[----:B------:R-:W-:Y:S02]  /*4490*/  F2FP.BF16.F32.PACK_AB R49, RZ, R49 ;  /* 0x00000031ff31723e */ /* 0x000fe400000010ff */
[----:B------:R-:W-:Y:S01]  /*44a0*/  F2FP.BF16.F32.PACK_AB R50, RZ, R50 ;  /* 0x00000032ff32723e */ /* 0x000fe200000010ff */
[----:B0-----:R-:W-:Y:S01]  /*44b0*/  @P4 IMAD.MOV.U32 R2, RZ, RZ, R6 ;  /* 0x000000ffff024224 */ /* 0x001fe200078e0006 */
[----:B------:R-:W-:Y:S01]  /*44c0*/  F2FP.BF16.F32.PACK_AB R51, RZ, R51 ;  /* 0x00000033ff33723e */ /* 0x000fe200000010ff */
[----:B------:R-:W-:Y:S01]  /*44d0*/  @P4 IMAD.MOV.U32 R3, RZ, RZ, R7 ;  /* 0x000000ffff034224 */ /* 0x000fe200078e0007 */
[----:B------:R-:W-:-:S02]  /*44e0*/  F2FP.BF16.F32.PACK_AB R52, RZ, R52 ;  /* 0x00000034ff34723e */ /* 0x000fc400000010ff */
[----:B------:R-:W-:Y:S02]  /*44f0*/  F2FP.BF16.F32.PACK_AB R53, RZ, R53 ;  /* 0x00000035ff35723e */ /* 0x000fe400000010ff */
[----:B------:R0:W-:Y:S01]  /*4500*/  @P4 STG.E.U16 desc[UR52][R2.64+0x50], R46 ;  /* 0x0000502e02004986 */ /* 0x0001e2000c101534 */
[C---:B------:R-:W-:Y:S02]  /*4510*/  ISETP.GT.AND P4, PT, R0.reuse, RZ, P2 ;  /* 0x000000ff0000720c */ /* 0x040fe40001784270 */
[----:B------:R-:W-:Y:S02]  /*4520*/  ISETP.GT.AND P2, PT, R0, 0x8, P2 ;  /* 0x000000080000780c */ /* 0x000fe40001744270 */
[----:B------:R-:W-:Y:S02]  /*4530*/  F2FP.BF16.F32.PACK_AB R54, RZ, R54 ;  /* 0x00000036ff36723e */ /* 0x000fe400000010ff */
[----:B------:R-:W-:Y:S01]  /*4540*/  F2FP.BF16.F32.PACK_AB R55, RZ, R55 ;  /* 0x00000037ff37723e */ /* 0x000fe200000010ff */
[----:B0-----:R-:W-:-:S02]  /*4550*/  @P6 IMAD.MOV.U32 R2, RZ, RZ, R6 ;  /* 0x000000ffff026224 */ /* 0x001fc400078e0006 */
[----:B------:R-:W-:-:S05]  /*4560*/  @P6 IMAD.MOV.U32 R3, RZ, RZ, R7 ;  /* 0x000000ffff036224 */ /* 0x000fca00078e0007 */
[----:B------:R0:W-:Y:S01]  /*4570*/  @P6 STG.E.U16 desc[UR52][R2.64+0x52], R47 ;  /* 0x0000522f02006986 */ /* 0x0001e2000c101534 */
[C---:B------:R-:W-:Y:S02]  /*4580*/  ISETP.GT.AND P6, PT, R0.reuse, RZ, P0 ;  /* 0x000000ff0000720c */ /* 0x040fe400007c4270 */
[----:B------:R-:W-:Y:S01]  /*4590*/  ISETP.GT.AND P0, PT, R0, 0x8, P0 ;  /* 0x000000080000780c */ /* 0x000fe20000704270 */
[----:B0-----:R-:W-:Y:S02]  /*45a0*/  @P5 IMAD.MOV.U32 R2, RZ, RZ, R4 ;  /* 0x000000ffff025224 */ /* 0x001fe400078e0004 */
[----:B------:R-:W-:-:S05]  /*45b0*/  @P5 IMAD.MOV.U32 R3, RZ, RZ, R5 ;  /* 0x000000ffff035224 */ /* 0x000fca00078e0005 */
[----:B------:R0:W-:Y:S01]  /*45c0*/  @P5 STG.E.U16 desc[UR52][R2.64+0x60], R48 ;  /* 0x0000603002005986 */ /* 0x0001e2000c101534 */
[C---:B------:R-:W-:Y:S02]  /*45d0*/  ISETP.GT.AND P5, PT, R0.reuse, RZ, P1 ;  /* 0x000000ff0000720c */ /* 0x040fe40000fa4270 */
[----:B------:R-:W-:Y:S01]  /*45e0*/  ISETP.GT.AND P1, PT, R0, 0x8, P1 ;  /* 0x000000080000780c */ /* 0x000fe20000f24270 */
[----:B0-----:R-:W-:Y:S02]  /*45f0*/  @P4 IMAD.MOV.U32 R2, RZ, RZ, R4 ;  /* 0x000000ffff024224 */ /* 0x001fe400078e0004 */
[----:B------:R-:W-:-:S05]  /*4600*/  @P4 IMAD.MOV.U32 R3, RZ, RZ, R5 ;  /* 0x000000ffff034224 */ /* 0x000fca00078e0005 */
[----:B------:R0:W-:Y:S02]  /*4610*/  @P4 STG.E.U16 desc[UR52][R2.64+0x62], R49 ;  /* 0x0000623102004986 */ /* 0x0001e4000c101534 */
        /* <DEDUP_REMOVED lines=8> */
[----:B------:R0:W-:Y:S04]  /*46a0*/  @P5 STG.E.U16 desc[UR52][R2.64+0x70], R52 ;  /* 0x0000703402005986 */ /* 0x0001e8000c101534 */
[----:B------:R1:W-:Y:S01]  /*46b0*/  @P6 STG.E.U16 desc[UR52][R4.64+0x72], R53 ;  /* 0x0000723504006986 */ /* 0x0003e2000c101534 */
[----:B0-----:R-:W-:Y:S02]  /*46c0*/  @P1 IMAD.MOV.U32 R2, RZ, RZ, R6 ;  /* 0x000000ffff021224 */ /* 0x001fe400078e0006 */
[----:B------:R-:W-:-:S05]  /*46d0*/  @P1 IMAD.MOV.U32 R3, RZ, RZ, R7 ;  /* 0x000000ffff031224 */ /* 0x000fca00078e0007 */
[----:B------:R1:W-:Y:S04]  /*46e0*/  @P1 STG.E.U16 desc[UR52][R2.64+0x70], R54 ;  /* 0x0000703602001986 */ /* 0x0003e8000c101534 */
[----:B------:R1:W-:Y:S02]  /*46f0*/  @P0 STG.E.U16 desc[UR52][R6.64+0x72], R55 ;  /* 0x0000723706000986 */ /* 0x0003e4000c101534 */
.L_x_97:
[----:B------:R-:W-:Y:S05]  /*4700*/  BSYNC B0 ;  /* 0x0000000000007941 */ /* 0x000fea0003800000 */
.L_x_35:
[----:B01----:R-:W-:Y:S01]  /*4710*/  IMAD.U32 R2, RZ, RZ, UR50 ;  /* 0x00000032ff027e24 */ /* 0x003fe2000f8e00ff */
[----:B------:R-:W-:Y:S01]  /*4720*/  ULDC.64 UR4, c[0x0][0x650] ;  /* 0x0001940000047ab9 */ /* 0x000fe20000000a00 */
[----:B------:R-:W-:Y:S01]  /*4730*/  IMAD.U32 R0, RZ, RZ, UR37 ;  /* 0x00000025ff007e24 */ /* 0x000fe2000f8e00ff */
[----:B------:R0:W-:Y:S01]  /*4740*/  SYNCS.ARRIVE.TRANS64.A1T0 RZ, [R64+UR44], RZ ;  /* 0x000000ff40ff79a7 */ /* 0x0001e2000810002c */
[----:B------:R-:W-:Y:S01]  /*4750*/  IMAD.U32 R3, RZ, RZ, UR51 ;  /* 0x00000033ff037e24 */ /* 0x000fe2000f8e00ff */
[C---:B------:R-:W-:Y:S01]  /*4760*/  LEA R16, P0, R2.reuse, R16, 0x1 ;  /* 0x0000001002107211 */ /* 0x040fe200078008ff */
[----:B----45:R-:W-:Y:S02]  /*4770*/  IMAD.MOV.U32 R18, RZ, RZ, -0x1 ;  /* 0xffffffffff127424 */ /* 0x030fe400078e00ff */
[----:B------:R-:W-:Y:S01]  /*4780*/  IMAD.MOV.U32 R19, RZ, RZ, -0x1 ;  /* 0xffffffffff137424 */ /* 0x000fe200078e00ff */
[----:B------:R-:W-:Y:S01]  /*4790*/  LEA.HI.X R17, R2, R17, R0, 0x1, P0 ;  /* 0x0000001102117211 */ /* 0x000fe200000f0c00 */
[----:B------:R-:W-:Y:S01]  /*47a0*/  IMAD.MOV.U32 R2, RZ, RZ, -0x1 ;  /* 0xffffffffff027424 */ /* 0x000fe200078e00ff */
[----:B------:R-:W-:-:S02]  /*47b0*/  ISETP.GE.U32.AND P0, PT, R16, UR4, PT ;  /* 0x0000000410007c0c */ /* 0x000fc4000bf06070 */
[----:B------:R-:W-:Y:S02]  /*47c0*/  PRMT R0, RZ, 0x7610, R0 ;  /* 0x00007610ff007816 */ /* 0x000fe40000000000 */
[----:B------:R-:W-:-:S13]  /*47d0*/  ISETP.GE.U32.AND.EX P0, PT, R17, UR5, PT, P0 ;  /* 0x0000000511007c0c */ /* 0x000fda000bf06100 */
[----:B0-----:R-:W-:Y:S05]  /*47e0*/  @P0 BRA `(.L_x_98) ;  /* 0x00000004008c0947 */ /* 0x001fea0003800000 */
[----:B------:R-:W0:Y:S01]  /*47f0*/  S2UR UR6, SR_CTAID.X ;  /* 0x00000000000679c3 */ /* 0x000e220000002500 */
[----:B------:R-:W-:Y:S01]  /*4800*/  ULDC.64 UR4, c[0x0][0x628] ;  /* 0x00018a0000047ab9 */ /* 0x000fe20000000a00 */
[----:B------:R-:W-:Y:S01]  /*4810*/  ULDC UR7, c[0x0][0x150] ;  /* 0x0000540000077ab9 */ /* 0x000fe20000000800 */
[----:B------:R-:W-:Y:S01]  /*4820*/  ISETP.NE.U32.AND P0, PT, RZ, UR4, PT ;  /* 0x00000004ff007c0c */ /* 0x000fe2000bf05070 */
[----:B------:R-:W-:Y:S01]  /*4830*/  ULDC UR15, c[0x0][0x630] ;  /* 0x00018c00000f7ab9 */ /* 0x000fe20000000800 */
[C---:B------:R-:W-:Y:S01]  /*4840*/  R2UR UR16, R16.reuse ;  /* 0x00000000101072ca */ /* 0x040fe200000e0000 */
[----:B------:R-:W-:Y:S01]  /*4850*/  ULDC UR18, c[0x0][0x154] ;  /* 0x0000550000127ab9 */ /* 0x000fe20000000800 */
[----:B------:R-:W-:Y:S01]  /*4860*/  ISETP.NE.AND.EX P0, PT, RZ, UR5, PT, P0 ;  /* 0x00000005ff007c0c */ /* 0x000fe2000bf05300 */
[----:B------:R-:W1:Y:S01]  /*4870*/  S2UR UR20, SR_CTAID.Y ;  /* 0x00000000001479c3 */ /* 0x000e620000002600 */
[----:B------:R-:W-:Y:S02]  /*4880*/  R2UR UR17, R17 ;  /* 0x00000000111172ca */ /* 0x000fe400000e0000 */
[----:B------:R-:W-:-:S02]  /*4890*/  R2UR UR12, R16 ;  /* 0x00000000100c72ca */ /* 0x000fc400000e0000 */
[----:B------:R-:W-:Y:S02]  /*48a0*/  R2UR UR13, R17 ;  /* 0x00000000110d72ca */ /* 0x000fe400000e0000 */
[----:B0-----:R-:W-:-:S05]  /*48b0*/  I2FP.F32.U32 R0, UR6 ;  /* 0x0000000600007c45 */ /* 0x001fca0008201000 */
[----:B------:R-:W-:-:S04]  /*48c0*/  FMUL R0, R0, UR7 ;  /* 0x0000000700007c20 */ /* 0x000fc80008400000 */
[----:B------:R0:W4:Y:S01]  /*48d0*/  F2I.U32.TRUNC.NTZ R2, R0 ;  /* 0x0000000000027305 */ /* 0x000122000020f000 */
[----:B-1----:R-:W-:Y:S05]  /*48e0*/  @!P0 BRA `(.L_x_99) ;  /* 0x0000000000308947 */ /* 0x002fea0003800000 */
        /* <DEDUP_REMOVED lines=12> */
.L_x_99:
[----:B------:R-:W-:Y:S01]  /*49b0*/  USHF.R.U64 UR12, UR12, UR15, UR13 ;  /* 0x0000000f0c0c7299 */ /* 0x000fe2000800120d */
[----:B0-----:R-:W-:Y:S01]  /*49c0*/  I2FP.F32.U32 R0, UR20 ;  /* 0x0000001400007c45 */ /* 0x001fe20008201000 */
[----:B------:R-:W-:Y:S02]  /*49d0*/  USHF.R.U32.HI UR4, URZ, UR15, UR13 ;  /* 0x0000000f3f047299 */ /* 0x000fe4000801160d */
[----:B------:R-:W-:Y:S02]  /*49e0*/  UIADD3 UR7, UP0, URZ, -UR12, URZ ;  /* 0x8000000c3f077290 */ /* 0x000fe4000ff1e03f */
[----:B------:R-:W-:Y:S01]  /*49f0*/  FMUL R0, R0, UR18 ;  /* 0x0000001200007c20 */ /* 0x000fe20008400000 */
[----:B------:R-:W-:Y:S01]  /*4a00*/  ULDC.64 UR10, c[0x0][0x620] ;  /* 0x00018800000a7ab9 */ /* 0x000fe20000000a00 */
[----:B------:R-:W-:Y:S01]  /*4a10*/  UIADD3.X UR4, URZ, ~UR4, URZ, UP0, !UPT ;  /* 0x800000043f047290 */ /* 0x000fe200087fe43f */
[----:B------:R-:W-:Y:S01]  /*4a20*/  UMOV UR8, UR16 ;  /* 0x0000001000087c82 */ /* 0x000fe20008000000 */
[----:B------:R-:W-:-:S02]  /*4a30*/  UMOV UR9, UR17 ;  /* 0x0000001100097c82 */ /* 0x000fc40008000000 */
[----:B------:R-:W0:Y:S01]  /*4a40*/  F2I.U32.TRUNC.NTZ R0, R0 ;  /* 0x0000000000007305 */ /* 0x000e22000020f000 */
[----:B------:R-:W-:Y:S01]  /*4a50*/  UIMAD UR4, UR4, UR10, URZ ;  /* 0x0000000a040472a4 */ /* 0x000fe2000f8e023f */
[----:B----4-:R-:W-:Y:S01]  /*4a60*/  R2UR UR17, R2 ;  /* 0x00000000021172ca */ /* 0x010fe200000e0000 */
[----:B------:R-:W-:Y:S02]  /*4a70*/  UIMAD.WIDE.U32 UR8, UR7, UR10, UR8 ;  /* 0x0000000a070872a5 */ /* 0x000fe4000f8e0008 */
[----:B------:R-:W-:Y:S01]  /*4a80*/  UIMAD UR7, UR7, UR11, UR4 ;  /* 0x0000000b070772a4 */ /* 0x000fe2000f8e0204 */
[----:B------:R-:W-:Y:S01]  /*4a90*/  ULDC UR23, c[0x0][0x658] ;  /* 0x0001960000177ab9 */ /* 0x000fe20000000800 */
[----:B------:R-:W-:Y:S02]  /*4aa0*/  UMOV UR15, 0xffffffff ;  /* 0xffffffff000f7882 */ /* 0x000fe40000000000 */
[----:B------:R-:W-:Y:S01]  /*4ab0*/  UIADD3 UR7, UR9, UR7, URZ ;  /* 0x0000000709077290 */ /* 0x000fe2000fffe03f */
[----:B------:R-:W-:Y:S01]  /*4ac0*/  ULDC UR10, c[0x0][0x618] ;  /* 0x00018600000a7ab9 */ /* 0x000fe20000000800 */
[----:B------:R-:W-:Y:S01]  /*4ad0*/  ULDC.64 UR4, c[0x0][0x640] ;  /* 0x0001900000047ab9 */ /* 0x000fe20000000a00 */
[----:B------:R-:W-:Y:S01]  /*4ae0*/  USHF.L.U32 UR19, UR15, UR23, URZ ;  /* 0x000000170f137299 */ /* 0x000fe2000800063f */
[----:B------:R-:W-:Y:S01]  /*4af0*/  ISETP.NE.U32.AND P0, PT, RZ, UR4, PT ;  /* 0x00000004ff007c0c */ /* 0x000fe2000bf05070 */
[----:B------:R-:W-:Y:S01]  /*4b00*/  USHF.R.U64 UR15, UR8, UR10, UR7 ;  /* 0x0000000a080f7299 */ /* 0x000fe20008001207 */
[----:B0-----:R-:W-:Y:S01]  /*4b10*/  R2UR UR11, R0 ;  /* 0x00000000000b72ca */ /* 0x001fe200000e0000 */
[----:B------:R-:W-:Y:S01]  /*4b20*/  USHF.R.U32.HI UR7, URZ, UR10, UR7 ;  /* 0x0000000a3f077299 */ /* 0x000fe20008011607 */
[----:B------:R-:W-:Y:S01]  /*4b30*/  ISETP.NE.AND.EX P0, PT, RZ, UR5, PT, P0 ;  /* 0x00000005ff007c0c */ /* 0x000fe2000bf05300 */
[----:B------:R-:W-:Y:S01]  /*4b40*/  ULDC UR22, c[0x0][0x608] ;  /* 0x0001820000167ab9 */ /* 0x000fe20000000800 */
[----:B------:R-:W-:-:S02]  /*4b50*/  UIADD3 UR8, -UR17, URZ, URZ ;  /* 0x0000003f11087290 */ /* 0x000fc4000fffe13f */
[----:B------:R-:W-:Y:S02]  /*4b60*/  USHF.R.U64 UR18, UR15, UR22, UR7 ;  /* 0x000000160f127299 */ /* 0x000fe40008001207 */
[----:B------:R-:W-:Y:S01]  /*4b70*/  USHF.R.U32.HI UR7, URZ, UR22, UR7 ;  /* 0x000000163f077299 */ /* 0x000fe20008011607 */
[----:B------:R-:W-:Y:S01]  /*4b80*/  UMOV UR16, 0x1 ;  /* 0x0000000100107882 */ /* 0x000fe20000000000 */
[----:B------:R-:W-:Y:S02]  /*4b90*/  ULDC UR21, c[0x0][0x144] ;  /* 0x0000510000157ab9 */ /* 0x000fe40000000800 */
[----:B------:R-:W-:Y:S01]  /*4ba0*/  USHF.R.U64 UR17, UR18, UR23, UR7 ;  /* 0x0000001712117299 */ /* 0x000fe20008001207 */
[----:B------:R-:W-:Y:S01]  /*4bb0*/  ULDC UR13, c[0x0][0x600] ;  /* 0x00018000000d7ab9 */ /* 0x000fe20000000800 */
[----:B------:R-:W-:Y:S02]  /*4bc0*/  UIADD3 UR22, -UR11, URZ, URZ ;  /* 0x0000003f0b167290 */ /* 0x000fe4000fffe13f */
[----:B------:R-:W-:-:S02]  /*4bd0*/  USHF.L.U32 UR16, UR16, UR23, URZ ;  /* 0x0000001710107299 */ /* 0x000fc4000800063f */
[----:B------:R-:W-:Y:S02]  /*4be0*/  USHF.R.U32.HI UR11, URZ, UR23, UR7 ;  /* 0x000000173f0b7299 */ /* 0x000fe40008011607 */
[----:B------:R-:W-:Y:S02]  /*4bf0*/  UIADD3 UR14, UR13, -0x1, URZ ;  /* 0xffffffff0d0e7890 */ /* 0x000fe4000fffe03f */
[----:B------:R-:W-:Y:S02]  /*4c00*/  ULOP3.LUT UR19, URZ, UR19, URZ, 0x33, !UPT ;  /* 0x000000133f137292 */ /* 0x000fe4000f8e333f */
[----:B------:R-:W-:Y:S01]  /*4c10*/  UIMAD UR23, UR21, UR8, UR6 ;  /* 0x00000008151772a4 */ /* 0x000fe2000f8e0206 */
[----:B------:R-:W-:Y:S01]  /*4c20*/  ULDC UR26, c[0x0][0x148] ;  /* 0x00005200001a7ab9 */ /* 0x000fe20000000800 */
[----:B------:R-:W-:Y:S01]  /*4c30*/  ULDC UR24, c[0x0][0x648] ;  /* 0x0001920000187ab9 */ /* 0x000fe20000000800 */
[----:B------:R-:W-:Y:S01]  /*4c40*/  ULDC UR25, c[0x0][0x638] ;  /* 0x00018e0000197ab9 */ /* 0x000fe20000000800 */
        /* <DEDUP_REMOVED lines=12> */
.L_x_100:
[----:B------:R-:W-:Y:S01]  /*4d10*/  UISETP.NE.AND UP0, UPT, UR38, URZ, UPT ;  /* 0x0000003f2600728c */ /* 0x000fe2000bf05270 */
[----:B------:R-:W-:Y:S01]  /*4d20*/  IMAD.MOV.U32 R0, RZ, RZ, 0x1 ;  /* 0x00000001ff007424 */ /* 0x000fe200078e00ff */
[----:B------:R-:W-:Y:S01]  /*4d30*/  USHF.R.U64 UR4, UR10, UR24, UR11 ;  /* 0x000000180a047299 */ /* 0x000fe2000800120b */
[----:B------:R-:W-:Y:S01]  /*4d40*/  IMAD.U32 R19, RZ, RZ, UR12 ;  /* 0x0000000cff137e24 */ /* 0x000fe2000f8e00ff */
[----:B------:R-:W-:Y:S02]  /*4d50*/  ULOP3.LUT UR19, UR18, UR19, URZ, 0xc0, !UPT ;  /* 0x0000001312137292 */ /* 0x000fe4000f8ec03f */
[----:B------:R-:W-:Y:S02]  /*4d60*/  UIADD3 UR5, -UR4, URZ, URZ ;  /* 0x0000003f04057290 */ /* 0x000fe4000fffe13f */
[----:B------:R-:W-:Y:S02]  /*4d70*/  ULOP3.LUT UR14, UR15, UR14, URZ, 0xc0, !UPT ;  /* 0x0000000e0f0e7292 */ /* 0x000fe4000f8ec03f */
[----:B------:R-:W-:-:S02]  /*4d80*/  UIMAD UR4, UR16, UR4, UR19 ;  /* 0x00000004100472a4 */ /* 0x000fc4000f8e0213 */
[----:B------:R-:W-:Y:S02]  /*4d90*/  @UP0 UIMAD UR23, UR26, UR22, UR20 ;  /* 0x000000161a1702a4 */ /* 0x000fe4000f8e0214 */
[----:B------:R-:W-:-:S03]  /*4da0*/  UIMAD UR17, UR5, UR25, UR17 ;  /* 0x00000019051172a4 */ /* 0x000fc6000f8e0211 */
[----:B------:R-:W-:Y:S01]  /*4db0*/  ULDC UR5, c[0x0][0x610] ;  /* 0x0001840000057ab9 */ /* 0x000fe20000000800 */
[----:B------:R-:W-:Y:S02]  /*4dc0*/  UIMAD UR17, UR17, UR13, UR14 ;  /* 0x0000000d111172a4 */ /* 0x000fe4000f8e020e */
[----:B------:R-:W-:-:S04]  /*4dd0*/  UIMAD UR4, UR4, UR5, UR23 ;  /* 0x00000005040472a4 */ /* 0x000fc8000f8e0217 */
[----:B------:R-:W-:Y:S02]  /*4de0*/  USEL UR5, UR17, UR4, !UP0 ;  /* 0x0000000411057287 */ /* 0x000fe4000c000000 */
[----:B------:R-:W-:-:S04]  /*4df0*/  USEL UR4, UR4, UR17, !UP0 ;  /* 0x0000001104047287 */ /* 0x000fc8000c000000 */
[----:B------:R-:W-:Y:S02]  /*4e00*/  IMAD.U32 R2, RZ, RZ, UR5 ;  /* 0x00000005ff027e24 */ /* 0x000fe4000f8e00ff */
[----:B------:R-:W-:-:S07]  /*4e10*/  IMAD.U32 R18, RZ, RZ, UR4 ;  /* 0x00000004ff127e24 */ /* 0x000fce000f8e00ff */
.L_x_98:
[----:B------:R-:W-:Y:S02]  /*4e20*/  LOP3.LUT P0, RZ, R0, 0xff, RZ, 0xc0, !PT ;  /* 0x000000ff00ff7812 */ /* 0x000fe4000780c0ff */
[----:B------:R-:W-:-:S11]  /*4e30*/  LOP3.LUT R70, R70, 0x1, RZ, 0x3c, !PT ;  /* 0x0000000146467812 */ /* 0x000fd600078e3cff */
[----:B------:R-:W-:Y:S05]  /*4e40*/  @P0 BRA `(.L_x_101) ;  /* 0xffffffc800700947 */ /* 0x000fea000383ffff */
[----:B------:R-:W-:Y:S05]  /*4e50*/  EXIT ;  /* 0x000000000000794d */ /* 0x000fea0003800000 */
.L_x_16:
[----:B------:R-:W-:-:S08]  /*4e60*/  ISETP.NE.AND P0, PT, RZ, UR6, PT ;  /* 0x00000006ff007c0c */ /* 0x000fd0000bf05270 */
[----:B------:R-:W0:-:S00]  /*4e70*/  USETMAXREG.DEALLOC.CTAPOOL 0x28 ;  /* 0x00000028000079c8 */ /* 0x000e0000080e0500 */
[----:B------:R-:W-:Y:S05]  /*4e80*/  @P0 EXIT ;  /* 0x000000000000094d */ /* 0x000fea0003800000 */
[----:B0-----:R-:W-:Y:S01]  /*4e90*/  LOP3.LUT P0, RZ, R0, 0xff, RZ, 0xc0, !PT ;  /* 0x000000ff00ff7812 */ /* 0x001fe2000780c0ff */
[----:B------:R-:W-:Y:S02]  /*4ea0*/  IMAD.MOV.U32 R0, RZ, RZ, 0x1 ;  /* 0x00000001ff007424 */ /* 0x000fe400078e00ff */
[----:B------:R-:W-:-:S10]  /*4eb0*/  IMAD.MOV.U32 R8, RZ, RZ, RZ ;  /* 0x000000ffff087224 */ /* 0x000fd400078e00ff */
[----:B------:R-:W-:Y:S05]  /*4ec0*/  @!P0 BRA `(.L_x_102) ;  /* 0x0000000c00308947 */ /* 0x000fea0003800000 */
[----:B------:R-:W0:Y:S01]  /*4ed0*/  S2R R9, SR_CgaCtaId ;  /* 0x0000000000097919 */ /* 0x000e220000008800 */
[----:B------:R-:W-:Y:S01]  /*4ee0*/  LOP3.LUT P0, RZ, R3, 0x1f, RZ, 0xc0, !PT ;  /* 0x0000001f03ff7812 */ /* 0x000fe2000780c0ff */
[----:B------:R-:W-:Y:S01]  /*4ef0*/  ULDC UR5, c[0x0][0x658] ;  /* 0x0001960000057ab9 */ /* 0x000fe20000000800 */
[----:B------:R-:W-:Y:S01]  /*4f00*/  UMOV UR6, 0xffffffff ;  /* 0xffffffff00067882 */ /* 0x000fe20000000000 */
[----:B------:R-:W-:Y:S01]  /*4f10*/  BSSY B0, `(.L_x_102) ;  /* 0x00000c7000007945 */ /* 0x000fe20003800000 */
[----:B------:R-:W-:Y:S01]  /*4f20*/  USHF.L.U32 UR6, UR6, UR5, URZ ;  /* 0x0000000506067299 */ /* 0x000fe2000800063f */
[C---:B------:R-:W-:Y:S01]  /*4f30*/  ISETP.NE.AND P3, PT, R4.reuse, RZ, PT ;  /* 0x000000ff0400720c */ /* 0x040fe20003f65270 */
[----:B------:R-:W-:Y:S01]  /*4f40*/  IMAD.MOV.U32 R10, RZ, RZ, 0x1 ;  /* 0x00000001ff0a7424 */ /* 0x000fe200078e00ff */
[----:B------:R-:W-:Y:S01]  /*4f50*/  ISETP.NE.OR P0, PT, R4, RZ, !P0 ;  /* 0x000000ff0400720c */ /* 0x000fe20004705670 */
[----:B------:R-:W-:Y:S01]  /*4f60*/  IMAD.MOV.U32 R0, RZ, RZ, 0x1 ;  /* 0x00000001ff007424 */ /* 0x000fe200078e00ff */
[----:B------:R-:W-:Y:S01]  /*4f70*/  ULDC UR4, c[0x0][0x600] ;  /* 0x0001800000047ab9 */ /* 0x000fe20000000800 */
[----:B------:R-:W-:Y:S01]  /*4f80*/  IMAD.MOV.U32 R8, RZ, RZ, RZ ;  /* 0x000000ffff087224 */ /* 0x000fe200078e00ff */
[----:B------:R-:W-:Y:S01]  /*4f90*/  UMOV UR7, 0x1 ;  /* 0x0000000100077882 */ /* 0x000fe20000000000 */
[----:B------:R-:W-:-:S02]  /*4fa0*/  UIADD3 UR19, UR39, 0x1, URZ ;  /* 0x0000000127137890 */ /* 0x000fc4000fffe03f */
[----:B------:R-:W-:Y:S02]  /*4fb0*/  ULOP3.LUT UR22, UR36, 0x2, URZ, 0xfc, !UPT ;  /* 0x0000000224167892 */ /* 0x000fe4000f8efc3f */
[----:B------:R-:W-:Y:S02]  /*4fc0*/  UIADD3 UR4, UR4, -0x1, URZ ;  /* 0xffffffff04047890 */ /* 0x000fe4000fffe03f */
[----:B------:R-:W-:Y:S02]  /*4fd0*/  USHF.L.U32 UR5, UR7, UR5, URZ ;  /* 0x0000000507057299 */ /* 0x000fe4000800063f */
[----:B------:R-:W-:Y:S01]  /*4fe0*/  ULOP3.LUT UR6, URZ, UR6, URZ, 0x33, !UPT ;  /* 0x000000063f067292 */ /* 0x000fe2000f8e333f */
[----:B------:R-:W-:Y:S01]  /*4ff0*/  ULDC.64 UR20, c[0x0][0x198] ;  /* 0x0000660000147ab9 */ /* 0x000fe20000000a00 */
[C---:B0-----:R-:W-:Y:S02]  /*5000*/  IMAD.SHL.U32 R11, R9.reuse, 0x20, RZ ;  /* 0x00000020090b7824 */ /* 0x041fe400078e00ff */
[----:B------:R-:W-:-:S03]  /*5010*/  IMAD.SHL.U32 R9, R9, 0x800, RZ ;  /* 0x0000080009097824 */ /* 0x000fc600078e00ff */
[----:B------:R-:W-:Y:S02]  /*5020*/  LOP3.LUT R11, R11, 0x20, RZ, 0xc0, !PT ;  /* 0x000000200b0b7812 */ /* 0x000fe400078ec0ff */
[----:B------:R-:W-:-:S07]  /*5030*/  LOP3.LUT R9, R9, 0x800, RZ, 0xc0, !PT ;  /* 0x0000080009097812 */ /* 0x000fce00078ec0ff */
.L_x_114:
[----:B------:R-:W-:-:S03]  /*5040*/  UMOV UR7, 0xffffffff ;  /* 0xffffffff00077882 */ /* 0x000fc60000000000 */
[----:B------:R-:W-:Y:S05]  /*5050*/  BRA.DIV UR7, `(.L_x_103) ;  /* 0x0000000e07e47947 */ /* 0x000fea000b800000 */
[----:B------:R-:W-:-:S13]  /*5060*/  ELECT P6, URZ, PT ;  /* 0x00000000003f782f */ /* 0x000fda00038c0000 */
.L_x_127:
[----:B------:R-:W0:Y:S01]  /*5070*/  LDC R3, c[0x0][0x28c] ;  /* 0x0000a300ff037b82 */ /* 0x000e220000000800 */
[----:B------:R-:W-:Y:S01]  /*5080*/  BSSY B1, `(.L_x_104) ;  /* 0x000003a000017945 */ /* 0x000fe20003800000 */
[----:B0-----:R-:W-:-:S13]  /*5090*/  ISETP.LT.OR P6, PT, R3, 0x1, !P6 ;  /* 0x000000010300780c */ /* 0x001fda00077c1670 */
[----:B------:R-:W-:Y:S05]  /*50a0*/  @P6 BRA `(.L_x_105) ;  /* 0x0000000000dc6947 */ /* 0x000fea0003800000 */
[----:B------:R-:W-:Y:S02]  /*50b0*/  IMAD R6, R2, 0x40, R11 ;  /* 0x0000004002067824 */ /* 0x000fe400078e020b */
[----:B------:R-:W-:Y:S02]  /*50c0*/  IMAD.SHL.U32 R18, R18, 0x40, RZ ;  /* 0x0000004012127824 */ /* 0x000fe400078e00ff */
[----:B------:R-:W-:Y:S02]  /*50d0*/  IMAD.MOV.U32 R13, RZ, RZ, RZ ;  /* 0x000000ffff0d7224 */ /* 0x000fe400078e00ff */
[----:B------:R-:W-:Y:S02]  /*50e0*/  IMAD.U32 R14, RZ, RZ, UR19 ;  /* 0x00000013ff0e7e24 */ /* 0x000fe4000f8e00ff */
[----:B------:R-:W-:Y:S02]  /*50f0*/  IMAD.MOV.U32 R2, RZ, RZ, R0 ;  /* 0x000000ffff027224 */ /* 0x000fe400078e0000 */
[----:B------:R-:W-:-:S07]  /*5100*/  IMAD.MOV.U32 R4, RZ, RZ, R8 ;  /* 0x000000ffff047224 */ /* 0x000fce00078e0008 */
.L_x_109:
[----:B------:R-:W0:Y:S01]  /*5110*/  S2R R12, SR_CgaCtaId ;  /* 0x00000000000c7919 */ /* 0x000e220000008800 */
[----:B------:R-:W-:Y:S01]  /*5120*/  MOV R3, 0x400 ;  /* 0x0000040000037802 */ /* 0x000fe20000000f00 */
[----:B------:R-:W1:Y:S03]  /*5130*/  @!P3 LDC R5, c[0x0][0x500] ;  /* 0x00014000ff05bb82 */ /* 0x000e660000000800 */
[----:B0-----:R-:W-:Y:S02]  /*5140*/  LEA R7, R12, R3, 0x18 ;  /* 0x000000030c077211 */ /* 0x001fe400078ec0ff */
[----:B------:R-:W-:-:S03]  /*5150*/  SHF.L.U32 R3, R2, 0x1f, RZ ;  /* 0x0000001f02037819 */ /* 0x000fc600000006ff */
[----:B------:R-:W-:-:S04]  /*5160*/  IMAD R12, R4, 0x8, R7 ;  /* 0x00000008040c7824 */ /* 0x000fc800078e0207 */
[----:B------:R-:W0:Y:S02]  /*5170*/  SYNCS.PHASECHK.TRANS64.TRYWAIT P1, [R12+URZ+0x20], R3 ;  /* 0x000020030c0075a7 */ /* 0x000e24000802017f */
[----:B01----:R-:W-:Y:S05]  /*5180*/  @!P1 BRA `(.L_x_106) ;  /* 0x0000000c00b89947 */ /* 0x003fea0003800000 */
.L_x_128:
[----:B------:R-:W-:Y:S01]  /*5190*/  UPRMT UR7, UR22, 0x9910, URZ ;  /* 0x0000991016077896 */ /* 0x000fe2000800003f */
[----:B------:R1:W-:Y:S03]  /*51a0*/  @!P3 SYNCS.ARRIVE.TRANS64 RZ, [R12+URZ], R5 ;  /* 0x000000050cffb9a7 */ /* 0x0003e6000800003f */
[----:B------:R-:W-:-:S06]  /*51b0*/  UISETP.NE.AND UP0, UPT, UR7, 0x2, UPT ;  /* 0x000000020700788c */ /* 0x000fcc000bf05270 */
[----:B------:R-:W-:-:S13]  /*51c0*/  PLOP3.LUT P1, PT, PT, PT, UP0, 0x80, 0x0 ;  /* 0x000000000000781c */ /* 0x000fda0003f2f008 */
[----:B-1----:R-:W-:Y:S05]  /*51d0*/  @P1 BRA `(.L_x_107) ;  /* 0x0000000000041947 */ /* 0x002fea0003800000 */
[----:B------:R-:W-:Y:S01]  /*51e0*/  BPT.TRAP 0x1 ;  /* 0x000000040000795c */ /* 0x000fe20000300000 */
.L_x_107:
[----:B------:R-:W-:Y:S05]  /*51f0*/  @P0 BRA `(.L_x_108) ;  /* 0x0000000000040947 */ /* 0x000fea0003800000 */
[----:B------:R-:W-:Y:S01]  /*5200*/  BPT.TRAP 0x1 ;  /* 0x000000040000795c */ /* 0x000fe20000300000 */
.L_x_108:
[----:B0-----:R-:W-:Y:S01]  /*5210*/  IMAD R3, R4, 0x1000, R9 ;  /* 0x0000100004037824 */ /* 0x001fe200078e0209 */
[----:B------:R-:W-:Y:S01]  /*5220*/  R2UR UR9, R12 ;  /* 0x000000000c0972ca */ /* 0x000fe200000e0000 */
[--C-:B------:R-:W-:Y:S01]  /*5230*/  IMAD R5, R4, 0x2000, R7.reuse ;  /* 0x0000200004057824 */ /* 0x100fe200078e0207 */
[----:B------:R-:W-:Y:S01]  /*5240*/  UIADD3 UR14, UP0, UR20, 0xf0, URZ ;  /* 0x000000f0140e7890 */ /* 0x000fe2000ff1e03f */
[----:B------:R-:W-:Y:S01]  /*5250*/  IMAD R3, R3, 0x2, R7 ;  /* 0x0000000203037824 */ /* 0x000fe200078e0207 */
[----:B------:R-:W-:Y:S01]  /*5260*/  R2UR UR11, R18 ;  /* 0x00000000120b72ca */ /* 0x000fe200000e0000 */
[----:B------:R-:W-:Y:S01]  /*5270*/  VIADD R14, R14, 0xffffffff ;  /* 0xffffffff0e0e7836 */ /* 0x000fe20000000000 */
[----:B------:R-:W-:Y:S01]  /*5280*/  R2UR UR7, R5 ;  /* 0x00000000050772ca */ /* 0x000fe200000e0000 */
[----:B------:R-:W-:Y:S01]  /*5290*/  UIADD3 UR24, UP1, UR20, 0x1f0, URZ ;  /* 0x000001f014187890 */ /* 0x000fe2000ff3e03f */
[----:B------:R-:W-:Y:S01]  /*52a0*/  R2UR UR8, R3 ;  /* 0x00000000030872ca */ /* 0x000fe200000e0000 */
[----:B------:R-:W-:Y:S01]  /*52b0*/  UIADD3.X UR15, URZ, UR21, URZ, UP0, !UPT ;  /* 0x000000153f0f7290 */ /* 0x000fe200087fe43f */
[----:B------:R-:W-:Y:S01]  /*52c0*/  R2UR UR10, R13 ;  /* 0x000000000d0a72ca */ /* 0x000fe200000e0000 */
[----:B------:R-:W-:Y:S01]  /*52d0*/  VIADD R4, R4, 0x1 ;  /* 0x0000000104047836 */ /* 0x000fe20000000000 */
[----:B------:R-:W-:Y:S01]  /*52e0*/  R2UR UR12, R19 ;  /* 0x00000000130c72ca */ /* 0x000fe200000e0000 */
[----:B------:R-:W-:Y:S01]  /*52f0*/  UIADD3.X UR25, URZ, UR21, URZ, UP1, !UPT ;  /* 0x000000153f197290 */ /* 0x000fe20008ffe43f */
[----:B------:R-:W-:Y:S01]  /*5300*/  R2UR UR18, R6 ;  /* 0x00000000061272ca */ /* 0x000fe200000e0000 */
[----:B------:R-:W-:Y:S01]  /*5310*/  UMOV UR16, 0x0 ;  /* 0x0000000000107882 */ /* 0x000fe20000000000 */
[----:B------:R-:W-:Y:S01]  /*5320*/  ISETP.GT.AND P2, PT, R14, 0x1, PT ;  /* 0x000000010e00780c */ /* 0x000fe20003f44270 */
[----:B------:R-:W-:Y:S01]  /*5330*/  UMOV UR17, 0x10000000 ;  /* 0x1000000000117882 */ /* 0x000fe20000000000 */
[C---:B------:R-:W-:Y:S01]  /*5340*/  ISETP.NE.AND P1, PT, R4.reuse, 0x4, PT ;  /* 0x000000040400780c */ /* 0x040fe20003f25270 */
[----:B------:R-:W-:Y:S01]  /*5350*/  UIADD3 UR7, UR7, 0x180, URZ ;  /* 0x0000018007077890 */ /* 0x000fe2000fffe03f */
[----:B------:R-:W-:Y:S01]  /*5360*/  VIADD R13, R13, 0x40 ;  /* 0x000000400d0d7836 */ /* 0x000fe20000000000 */
[----:B------:R-:W-:Y:S01]  /*5370*/  UIADD3 UR13, UR8, 0x8180, URZ ;  /* 0x00008180080d7890 */ /* 0x000fe2000fffe03f */
[----:B------:R-:W-:Y:S01]  /*5380*/  SEL R3, RZ, 0x1, P1 ;  /* 0x00000001ff037807 */ /* 0x000fe20000800000 */
[----:B------:R-:W-:Y:S01]  /*5390*/  UMOV UR23, 0x30000 ;  /* 0x0003000000177882 */ /* 0x000fe20000000000 */
[----:B------:R-:W-:-:S02]  /*53a0*/  SEL R4, R4, RZ, P1 ;  /* 0x000000ff04047207 */ /* 0x000fc40000800000 */
[----:B------:R-:W-:Y:S01]  /*53b0*/  UMOV UR8, UR7 ;  /* 0x0000000700087c82 */ /* 0x000fe20008000000 */
[----:B------:R-:W-:Y:S01]  /*53c0*/  LOP3.LUT R2, R2, R3, RZ, 0x3c, !PT ;  /* 0x0000000302027212 */ /* 0x000fe200078e3cff */
[----:B------:R0:W-:Y:S02]  /*53d0*/  UTMALDG.3D [UR8], [UR14], desc[UR16] ;  /* 0x000010080e0075b4 */ /* 0x0001e40008011000 */
[----:B0-----:R-:W-:Y:S01]  /*53e0*/  UMOV UR8, UR13 ;  /* 0x0000000d00087c82 */ /* 0x001fe20008000000 */
[----:B------:R-:W-:Y:S02]  /*53f0*/  UMOV UR11, UR18 ;  /* 0x00000012000b7c82 */ /* 0x000fe40008000000 */
[----:B------:R0:W-:Y:S02]  /*5400*/  UTMALDG.3D.MULTICAST [UR8], [UR24], UR23, desc[UR16] ;  /* 0x00001008180073b4 */ /* 0x0001e40008011817 */
[----:B0-----:R-:W-:Y:S05]  /*5410*/  @P2 BRA `(.L_x_109) ;  /* 0xfffffffc003c2947 */ /* 0x001fea000383ffff */
.L_x_105:
[----:B------:R-:W-:Y:S05]  /*5420*/  BSYNC B1 ;  /* 0x0000000000017941 */ /* 0x000fea0003800000 */
.L_x_104:
[----:B------:R-:W-:Y:S01]  /*5430*/  LOP3.LUT P4, RZ, R10, 0xff, RZ, 0xc0, !PT ;  /* 0x000000ff0aff7812 */ /* 0x000fe2000788c0ff */
[----:B------:R-:W-:Y:S01]  /*5440*/  VIADD R8, R8, UR39 ;  /* 0x0000002708087c36 */ /* 0x000fe20008000000 */
[----:B------:R-:W-:Y:S01]  /*5450*/  ULDC.64 UR8, c[0x0][0x650] ;  /* 0x0001940000087ab9 */ /* 0x000fe20000000a00 */
[----:B------:R-:W-:Y:S01]  /*5460*/  BSSY B1, `(.L_x_110) ;  /* 0x000006f000017945 */ /* 0x000fe20003800000 */
[----:B------:R-:W-:Y:S01]  /*5470*/  IMAD.MOV.U32 R18, RZ, RZ, -0x1 ;  /* 0xffffffffff127424 */ /* 0x000fe200078e00ff */
[----:B------:R-:W-:Y:S01]  /*5480*/  PRMT R10, RZ, 0x7610, R10 ;  /* 0x00007610ff0a7816 */ /* 0x000fe2000000000a */
[----:B------:R-:W-:Y:S01]  /*5490*/  IMAD.MOV.U32 R19, RZ, RZ, -0x1 ;  /* 0xffffffffff137424 */ /* 0x000fe200078e00ff */
[C---:B------:R-:W-:Y:S02]  /*54a0*/  ISETP.GT.U32.AND P1, PT, R8.reuse, 0x3, PT ;  /* 0x000000030800780c */ /* 0x040fe40003f24070 */
[----:B------:R-:W-:Y:S02]  /*54b0*/  SHF.R.U32.HI R2, RZ, 0x2, R8 ;  /* 0x00000002ff027819 */ /* 0x000fe40000011608 */
[----:B------:R-:W-:-:S02]  /*54c0*/  LOP3.LUT R8, R8, 0x3, RZ, 0xc0, !PT ;  /* 0x0000000308087812 */ /* 0x000fc400078ec0ff */
[----:B------:R-:W0:Y:S01]  /*54d0*/  @P4 S2R R4, SR_CgaCtaId ;  /* 0x0000000000044919 */ /* 0x000e220000008800 */
[----:B------:R-:W-:Y:S02]  /*54e0*/  @P4 MOV R3, 0x400 ;  /* 0x0000040000034802 */ /* 0x000fe40000000f00 */
[----:B------:R-:W-:-:S04]  /*54f0*/  LOP3.LUT R2, R2, 0x1, RZ, 0xc0, !PT ;  /* 0x0000000102027812 */ /* 0x000fc800078ec0ff */
[----:B------:R-:W-:Y:S02]  /*5500*/  ISETP.NE.U32.AND P2, PT, R2, 0x1, PT ;  /* 0x000000010200780c */ /* 0x000fe40003f45070 */
[----:B0-----:R-:W-:Y:S01]  /*5510*/  @P4 LEA R3, R4, R3, 0x18 ;  /* 0x0000000304034211 */ /* 0x001fe200078ec0ff */
[----:B------:R-:W-:-:S03]  /*5520*/  IMAD.U32 R4, RZ, RZ, UR39 ;  /* 0x00000027ff047e24 */ /* 0x000fc6000f8e00ff */
[----:B------:R0:W-:Y:S01]  /*5530*/  @P4 SYNCS.ARRIVE.TRANS64.A1T0 RZ, [R3+URZ+0x78], RZ ;  /* 0x000078ff03ff49a7 */ /* 0x0001e2000810003f */
[----:B------:R-:W-:Y:S02]  /*5540*/  IADD3 R16, P4, R16, UR50, RZ ;  /* 0x0000003210107c10 */ /* 0x000fe4000ff9e0ff */
[----:B------:R-:W-:Y:S02]  /*5550*/  ISETP.LT.U32.AND P1, PT, R4, 0x4, P1 ;  /* 0x000000040400780c */ /* 0x000fe40000f21070 */
[----:B------:R-:W-:Y:S02]  /*5560*/  IADD3.X R17, R17, UR37, RZ, P4, !PT ;  /* 0x0000002511117c10 */ /* 0x000fe4000a7fe4ff */
[----:B------:R-:W-:Y:S02]  /*5570*/  ISETP.GE.U32.AND P4, PT, R16, UR8, PT ;  /* 0x0000000810007c0c */ /* 0x000fe4000bf86070 */
[----:B0-----:R-:W-:Y:S02]  /*5580*/  SEL R3, RZ, 0x1, !P1 ;  /* 0x00000001ff037807 */ /* 0x001fe40004800000 */
[----:B------:R-:W-:-:S02]  /*5590*/  ISETP.GE.U32.AND.EX P1, PT, R17, UR9, PT, P4 ;  /* 0x0000000911007c0c */ /* 0x000fc4000bf26140 */
[----:B------:R-:W-:-:S04]  /*55a0*/  ISETP.GT.U32.AND P2, PT, R4, 0x3, !P2 ;  /* 0x000000030400780c */ /* 0x000fc80005744070 */
[----:B------:R-:W-:-:S04]  /*55b0*/  SEL R2, RZ, 0x1, !P2 ;  /* 0x00000001ff027807 */ /* 0x000fc80005000000 */
[--C-:B------:R-:W-:Y:S01]  /*55c0*/  LOP3.LUT R0, R2, R0, R3.reuse, 0x96, !PT ;  /* 0x0000000002007212 */ /* 0x100fe200078e9603 */
[----:B------:R-:W-:Y:S01]  /*55d0*/  IMAD.MOV.U32 R2, RZ, RZ, -0x1 ;  /* 0xffffffffff027424 */ /* 0x000fe200078e00ff */
[----:B------:R-:W-:Y:S01]  /*55e0*/  PRMT R3, RZ, 0x7610, R3 ;  /* 0x00007610ff037816 */ /* 0x000fe20000000003 */
[----:B------:R-:W-:Y:S06]  /*55f0*/  @P1 BRA `(.L_x_111) ;  /* 0x0000000400541947 */ /* 0x000fec0003800000 */
[----:B------:R-:W0:Y:S01]  /*5600*/  S2UR UR7, SR_CTAID.X ;  /* 0x00000000000779c3 */ /* 0x000e220000002500 */
[----:B------:R-:W-:Y:S01]  /*5610*/  ULDC.64 UR8, c[0x0][0x628] ;  /* 0x00018a0000087ab9 */ /* 0x000fe20000000a00 */
[----:B------:R-:W-:Y:S01]  /*5620*/  ULDC UR10, c[0x0][0x150] ;  /* 0x00005400000a7ab9 */ /* 0x000fe20000000800 */
[----:B------:R-:W-:Y:S01]  /*5630*/  ISETP.NE.U32.AND P1, PT, RZ, UR8, PT ;  /* 0x00000008ff007c0c */ /* 0x000fe2000bf25070 */
[----:B------:R-:W-:Y:S01]  /*5640*/  ULDC UR11, c[0x0][0x630] ;  /* 0x00018c00000b7ab9 */ /* 0x000fe20000000800 */
[----:B------:R-:W-:Y:S01]  /*5650*/  ULDC UR13, c[0x0][0x154] ;  /* 0x00005500000d7ab9 */ /* 0x000fe20000000800 */
[----:B------:R-:W-:Y:S01]  /*5660*/  IMAD.MOV.U32 R2, RZ, RZ, R16 ;  /* 0x000000ffff027224 */ /* 0x000fe200078e0010 */
[----:B------:R-:W-:Y:S01]  /*5670*/  ISETP.NE.AND.EX P1, PT, RZ, UR9, PT, P1 ;  /* 0x00000009ff007c0c */ /* 0x000fe2000bf25310 */
[----:B------:R-:W1:Y:S01]  /*5680*/  S2UR UR12, SR_CTAID.Y ;  /* 0x00000000000c79c3 */ /* 0x000e620000002600 */
[----:B0-----:R-:W-:-:S05]  /*5690*/  I2FP.F32.U32 R3, UR7 ;  /* 0x0000000700037c45 */ /* 0x001fca0008201000 */
[----:B------:R-:W-:Y:S01]  /*56a0*/  FMUL R12, R3, UR10 ;  /* 0x0000000a030c7c20 */ /* 0x000fe20008400000 */
[----:B------:R-:W-:-:S05]  /*56b0*/  IMAD.MOV.U32 R3, RZ, RZ, R17 ;  /* 0x000000ffff037224 */ /* 0x000fca00078e0011 */
[----:B------:R-:W-:Y:S05]  /*56c0*/  @!P1 BRA `(.L_x_112) ;  /* 0x0000000000289947 */ /* 0x000fea0003800000 */
[----:B------:R-:W-:Y:S02]  /*56d0*/  ULDC UR10, c[0x0][0x634] ;  /* 0x00018d00000a7ab9 */ /* 0x000fe40000000800 */
[----:B------:R-:W-:-:S05]  /*56e0*/  IADD3 R7, P1, R16, UR10, RZ ;  /* 0x0000000a10077c10 */ /* 0x000fca000ff3e0ff */
[----:B------:R-:W-:-:S04]  /*56f0*/  IMAD.X R13, RZ, RZ, R17, P1 ;  /* 0x000000ffff0d7224 */ /* 0x000fc800008e0611 */
[----:B------:R-:W-:-:S04]  /*5700*/  IMAD.WIDE.U32 R4, R13, UR8, RZ ;  /* 0x000000080d047c25 */ /* 0x000fc8000f8e00ff */
[----:B------:R-:W-:-:S04]  /*5710*/  IMAD.WIDE.U32 R4, P1, R7, UR9, R4 ;  /* 0x0000000907047c25 */ /* 0x000fc8000f820004 */
[----:B------:R-:W-:-:S04]  /*5720*/  IMAD.WIDE.U32 R6, R7, UR8, RZ ;  /* 0x0000000807067c25 */ /* 0x000fc8000f8e00ff */
[----:B------:R-:W-:Y:S01]  /*5730*/  IMAD.X R3, RZ, RZ, RZ, P1 ;  /* 0x000000ffff037224 */ /* 0x000fe200008e06ff */
[----:B------:R-:W-:Y:S01]  /*5740*/  IADD3 RZ, P1, R7, R4, RZ ;  /* 0x0000000407ff7210 */ /* 0x000fe20007f3e0ff */
[----:B------:R-:W-:-:S04]  /*5750*/  IMAD.MOV.U32 R2, RZ, RZ, R5 ;  /* 0x000000ffff027224 */ /* 0x000fc800078e0005 */
[----:B------:R-:W-:-:S08]  /*5760*/  IMAD.WIDE.U32.X R2, R13, UR9, R2, P1 ;  /* 0x000000090d027c25 */ /* 0x000fd000088e0402 */
.L_x_112:
[--C-:B------:R-:W-:Y:S01]  /*5770*/  SHF.R.U64 R19, R2, UR11, R3.reuse ;  /* 0x0000000b02137c19 */ /* 0x100fe20008001203 */
[----:B------:R-:W0:Y:S01]  /*5780*/  F2I.U32.TRUNC.NTZ R12, R12 ;  /* 0x0000000c000c7305 */ /* 0x000e22000020f000 */
[----:B------:R-:W-:Y:S01]  /*5790*/  SHF.R.U32.HI R2, RZ, UR11, R3 ;  /* 0x0000000bff027c19 */ /* 0x000fe20008011603 */
[----:B------:R-:W-:Y:S01]  /*57a0*/  ULDC.64 UR8, c[0x0][0x620] ;  /* 0x0001880000087ab9 */ /* 0x000fe20000000a00 */
[----:B------:R-:W-:Y:S01]  /*57b0*/  IADD3 R5, P1, RZ, -R19, RZ ;  /* 0x80000013ff057210 */ /* 0x000fe20007f3e0ff */
[----:B------:R-:W-:Y:S01]  /*57c0*/  ULDC.64 UR14, c[0x0][0x640] ;  /* 0x00019000000e7ab9 */ /* 0x000fe20000000a00 */
[----:B-1----:R-:W-:Y:S01]  /*57d0*/  I2FP.F32.U32 R4, UR12 ;  /* 0x0000000c00047c45 */ /* 0x002fe20008201000 */
[----:B------:R-:W-:Y:S02]  /*57e0*/  ULDC UR11, c[0x0][0x658] ;  /* 0x00019600000b7ab9 */ /* 0x000fe40000000800 */
[----:B------:R-:W-:Y:S01]  /*57f0*/  IMAD.X R2, RZ, RZ, ~R2, P1 ;  /* 0x000000ffff027224 */ /* 0x000fe200008e0e02 */
[----:B------:R-:W-:Y:S01]  /*5800*/  ISETP.NE.U32.AND P1, PT, RZ, UR14, PT ;  /* 0x0000000eff007c0c */ /* 0x000fe2000bf25070 */
[----:B------:R-:W-:Y:S01]  /*5810*/  FMUL R6, R4, UR13 ;  /* 0x0000000d04067c20 */ /* 0x000fe20008400000 */
[----:B------:R-:W-:Y:S01]  /*5820*/  ULDC UR13, c[0x0][0x648] ;  /* 0x00019200000d7ab9 */ /* 0x000fe20000000800 */
[----:B------:R-:W-:Y:S01]  /*5830*/  IMAD R4, R2, UR8, RZ ;  /* 0x0000000802047c24 */ /* 0x000fe2000f8e02ff */
[----:B------:R-:W-:Y:S01]  /*5840*/  ISETP.NE.AND.EX P1, PT, RZ, UR15, PT, P1 ;  /* 0x0000000fff007c0c */ /* 0x000fe2000bf25310 */
[C---:B------:R-:W-:Y:S01]  /*5850*/  IMAD.WIDE.U32 R2, R5.reuse, UR8, R16 ;  /* 0x0000000805027c25 */ /* 0x040fe2000f8e0010 */
[----:B0-----:R-:W-:Y:S01]  /*5860*/  R2UR UR8, R12 ;  /* 0x000000000c0872ca */ /* 0x001fe200000e0000 */
[----:B------:R-:W0:Y:S01]  /*5870*/  F2I.U32.TRUNC.NTZ R6, R6 ;  /* 0x0000000600067305 */ /* 0x000e22000020f000 */
[----:B------:R-:W1:Y:S01]  /*5880*/  LDC R12, c[0x0][0x610] ;  /* 0x00018400ff0c7b82 */ /* 0x000e620000000800 */
[----:B------:R-:W-:Y:S01]  /*5890*/  IMAD R5, R5, UR9, R4 ;  /* 0x0000000905057c24 */ /* 0x000fe2000f8e0204 */
[----:B------:R-:W-:-:S03]  /*58a0*/  ULDC UR9, c[0x0][0x618] ;  /* 0x0001860000097ab9 */ /* 0x000fc60000000800 */
[----:B------:R-:W-:-:S05]  /*58b0*/  IMAD.IADD R3, R3, 0x1, R5 ;  /* 0x0000000103037824 */ /* 0x000fca00078e0205 */
[--C-:B------:R-:W-:Y:S02]  /*58c0*/  SHF.R.U64 R14, R2, UR9, R3.reuse ;  /* 0x00000009020e7c19 */ /* 0x100fe40008001203 */
[----:B------:R-:W-:Y:S01]  /*58d0*/  SHF.R.U32.HI R3, RZ, UR9, R3 ;  /* 0x00000009ff037c19 */ /* 0x000fe20008011603 */
[----:B------:R-:W-:Y:S01]  /*58e0*/  ULDC UR9, c[0x0][0x608] ;  /* 0x0001820000097ab9 */ /* 0x000fe20000000800 */
[----:B0-----:R-:W-:Y:S02]  /*58f0*/  R2UR UR10, R6 ;  /* 0x00000000060a72ca */ /* 0x001fe400000e0000 */
[--C-:B------:R-:W-:Y:S02]  /*5900*/  SHF.R.U64 R15, R14, UR9, R3.reuse ;  /* 0x000000090e0f7c19 */ /* 0x100fe40008001203 */
[----:B------:R-:W-:Y:S01]  /*5910*/  SHF.R.U32.HI R2, RZ, UR9, R3 ;  /* 0x00000009ff027c19 */ /* 0x000fe20008011603 */
[----:B------:R-:W-:-:S03]  /*5920*/  UIADD3 UR9, -UR8, URZ, URZ ;  /* 0x0000003f08097290 */ /* 0x000fc6000fffe13f */
[--C-:B------:R-:W-:Y:S01]  /*5930*/  SHF.R.U64 R21, R15, UR11, R2.reuse ;  /* 0x0000000b0f157c19 */ /* 0x100fe20008001202 */
[----:B------:R-:W-:Y:S01]  /*5940*/  ULDC UR8, c[0x0][0x144] ;  /* 0x0000510000087ab9 */ /* 0x000fe20000000800 */
[----:B------:R-:W-:-:S03]  /*5950*/  SHF.R.U32.HI R3, RZ, UR11, R2 ;  /* 0x0000000bff037c19 */ /* 0x000fc60008011602 */
[----:B------:R-:W-:Y:S01]  /*5960*/  IMAD.MOV.U32 R2, RZ, RZ, R21 ;  /* 0x000000ffff027224 */ /* 0x000fe200078e0015 */
[----:B------:R-:W-:Y:S06]  /*5970*/  @!P1 BRA `(.L_x_113) ;  /* 0x0000000000289947 */ /* 0x000fec0003800000 */
        /* <DEDUP_REMOVED lines=10> */
.L_x_113:
[----:B------:R-:W-:Y:S01]  /*5a20*/  UISETP.NE.AND UP0, UPT, UR38, URZ, UPT ;  /* 0x0000003f2600728c */ /* 0x000fe2000bf05270 */
[----:B------:R-:W-:Y:S01]  /*5a30*/  SHF.R.U64 R3, R2, UR13, R3 ;  /* 0x0000000d02037c19 */ /* 0x000fe20008001203 */
[----:B------:R-:W-:Y:S01]  /*5a40*/  UIADD3 UR10, -UR10, URZ, URZ ;  /* 0x0000003f0a0a7290 */ /* 0x000fe2000fffe13f */
[----:B------:R-:W-:Y:S01]  /*5a50*/  LOP3.LUT R2, R15, UR6, RZ, 0xc0, !PT ;  /* 0x000000060f027c12 */ /* 0x000fe2000f8ec0ff */
[----:B------:R-:W-:Y:S01]  /*5a60*/  UIMAD UR7, UR8, UR9, UR7 ;  /* 0x00000009080772a4 */ /* 0x000fe2000f8e0207 */
[----:B------:R-:W-:Y:S01]  /*5a70*/  LOP3.LUT R5, R14, UR4, RZ, 0xc0, !PT ;  /* 0x000000040e057c12 */ /* 0x000fe2000f8ec0ff */
[----:B------:R-:W-:Y:S01]  /*5a80*/  IMAD.MOV R4, RZ, RZ, -R3 ;  /* 0x000000ffff047224 */ /* 0x000fe200078e0a03 */
[----:B------:R-:W-:Y:S01]  /*5a90*/  ULDC UR8, c[0x0][0x148] ;  /* 0x0000520000087ab9 */ /* 0x000fe20000000800 */
[----:B------:R-:W-:Y:S01]  /*5aa0*/  IMAD R3, R3, UR5, R2 ;  /* 0x0000000503037c24 */ /* 0x000fe2000f8e0202 */
[----:B------:R-:W-:Y:S02]  /*5ab0*/  PLOP3.LUT P1, PT, PT, PT, UP0, 0x80, 0x0 ;  /* 0x000000000000781c */ /* 0x000fe40003f2f008 */
[----:B------:R-:W-:-:S03]  /*5ac0*/  @UP0 UIMAD UR7, UR8, UR10, UR12 ;  /* 0x0000000a080702a4 */ /* 0x000fc6000f8e020c */
[----:B------:R-:W-:Y:S02]  /*5ad0*/  ULDC UR8, c[0x0][0x638] ;  /* 0x00018e0000087ab9 */ /* 0x000fe40000000800 */
[----:B------:R-:W-:Y:S02]  /*5ae0*/  IMAD R2, R4, UR8, R21 ;  /* 0x0000000804027c24 */ /* 0x000fe4000f8e0215 */
[----:B-1----:R-:W-:Y:S01]  /*5af0*/  IMAD R12, R3, R12, UR7 ;  /* 0x00000007030c7e24 */ /* 0x002fe2000f8e020c */
[----:B------:R-:W-:Y:S01]  /*5b00*/  ULDC UR7, c[0x0][0x600] ;  /* 0x0001800000077ab9 */ /* 0x000fe20000000800 */
[----:B------:R-:W-:Y:S02]  /*5b10*/  IMAD.MOV.U32 R3, RZ, RZ, 0x1 ;  /* 0x00000001ff037424 */ /* 0x000fe400078e00ff */
[----:B------:R-:W-:-:S05]  /*5b20*/  IMAD R5, R2, UR7, R5 ;  /* 0x0000000702057c24 */ /* 0x000fca000f8e0205 */
[----:B------:R-:W-:Y:S02]  /*5b30*/  SEL R2, R5, R12, !P1 ;  /* 0x0000000c05027207 */ /* 0x000fe40004800000 */
[----:B------:R-:W-:-:S07]  /*5b40*/  SEL R18, R12, R5, !P1 ;  /* 0x000000050c127207 */ /* 0x000fce0004800000 */
.L_x_111:
[----:B------:R-:W-:Y:S05]  /*5b50*/  BSYNC B1 ;  /* 0x0000000000017941 */ /* 0x000fea0003800000 */
.L_x_110:
[----:B------:R-:W-:-:S13]  /*5b60*/  LOP3.LUT P1, RZ, R3, 0xff, RZ, 0xc0, !PT ;  /* 0x000000ff03ff7812 */ /* 0x000fda000782c0ff */
[----:B------:R-:W-:Y:S05]  /*5b70*/  @P1 BRA `(.L_x_114) ;  /* 0xfffffff400301947 */ /* 0x000fea000383ffff */
[----:B------:R-:W-:Y:S05]  /*5b80*/  BSYNC B0 ;  /* 0x0000000000007941 */ /* 0x000fea0003800000 */
.L_x_102:
[----:B------:R-:W-:-:S03]  /*5b90*/  UMOV UR7, 0xffffffff ;  /* 0xffffffff00077882 */ /* 0x000fc60000000000 */
[----:B------:R-:W-:Y:S05]  /*5ba0*/  BRA.DIV UR7, `(.L_x_115) ;  /* 0x0000000607447947 */ /* 0x000fea000b800000 */
[----:B------:R-:W-:-:S13]  /*5bb0*/  ELECT P6, URZ, PT ;  /* 0x00000000003f782f */ /* 0x000fda00038c0000 */
.L_x_131:
[----:B------:R-:W-:Y:S04]  /*5bc0*/  BSSY B0, `(.L_x_116) ;  /* 0x000002c000007945 */ /* 0x000fe80003800000 */
[----:B------:R-:W-:Y:S05]  /*5bd0*/  @!P6 BRA `(.L_x_117) ;  /* 0x0000000000a8e947 */ /* 0x000fea0003800000 */
[----:B------:R-:W-:-:S04]  /*5be0*/  ULOP3.LUT UR7, UR36, 0x2, URZ, 0xfc, !UPT ;  /* 0x0000000224077892 */ /* 0x000fc8000f8efc3f */
[----:B------:R-:W-:-:S06]  /*5bf0*/  UISETP.NE.AND UP0, UPT, UR7, 0x3, UPT ;  /* 0x000000030700788c */ /* 0x000fcc000bf05270 */
[----:B------:R-:W-:-:S13]  /*5c00*/  PLOP3.LUT P0, PT, PT, PT, UP0, 0x80, 0x0 ;  /* 0x000000000000781c */ /* 0x000fda0003f0f008 */
[----:B------:R-:W-:Y:S05]  /*5c10*/  @!P0 BRA `(.L_x_118) ;  /* 0x0000000000048947 */ /* 0x000fea0003800000 */
[----:B------:R-:W-:Y:S01]  /*5c20*/  BPT.TRAP 0x1 ;  /* 0x000000040000795c */ /* 0x000fe20000300000 */
.L_x_118:
[----:B------:R-:W0:Y:S01]  /*5c30*/  S2R R3, SR_CgaCtaId ;  /* 0x0000000000037919 */ /* 0x000e220000008800 */
[----:B------:R-:W-:-:S04]  /*5c40*/  MOV R2, 0x400 ;  /* 0x0000040000027802 */ /* 0x000fc80000000f00 */
[----:B0-----:R-:W-:Y:S02]  /*5c50*/  LEA R3, R3, R2, 0x18 ;  /* 0x0000000203037211 */ /* 0x001fe400078ec0ff */
[----:B------:R-:W-:-:S03]  /*5c60*/  SHF.L.U32 R2, R0, 0x1f, RZ ;  /* 0x0000001f00027819 */ /* 0x000fc600000006ff */
[----:B------:R-:W-:-:S04]  /*5c70*/  VIADD R3, R3, 0x20 ;  /* 0x0000002003037836 */ /* 0x000fc80000000000 */
[C---:B------:R-:W-:Y:S02]  /*5c80*/  IMAD R7, R8.reuse, 0x8, R3 ;  /* 0x0000000808077824 */ /* 0x040fe400078e0203 */
[----:B------:R-:W-:Y:S02]  /*5c90*/  VIADD R8, R8, 0x1 ;  /* 0x0000000108087836 */ /* 0x000fe40000000000 */
[----:B------:R-:W0:Y:S03]  /*5ca0*/  SYNCS.PHASECHK.TRANS64.TRYWAIT P0, [R7+URZ], R2 ;  /* 0x00000002070075a7 */ /* 0x000e26000800017f */
[----:B------:R-:W-:-:S04]  /*5cb0*/  ISETP.NE.AND P1, PT, R8, 0x4, PT ;  /* 0x000000040800780c */ /* 0x000fc80003f25270 */
[----:B------:R-:W-:Y:S02]  /*5cc0*/  SEL R5, RZ, 0x1, P1 ;  /* 0x00000001ff057807 */ /* 0x000fe40000800000 */
[----:B------:R-:W-:Y:S02]  /*5cd0*/  SEL R8, R8, RZ, P1 ;  /* 0x000000ff08087207 */ /* 0x000fe40000800000 */
[----:B------:R-:W-:-:S03]  /*5ce0*/  LOP3.LUT R5, R0, R5, RZ, 0x3c, !PT ;  /* 0x0000000500057212 */ /* 0x000fc600078e3cff */
[----:B------:R-:W-:Y:S01]  /*5cf0*/  IMAD R9, R8, 0x8, R3 ;  /* 0x0000000808097824 */ /* 0x000fe200078e0203 */
[----:B------:R-:W-:Y:S01]  /*5d00*/  SHF.L.U32 R4, R5, 0x1f, RZ ;  /* 0x0000001f05047819 */ /* 0x000fe200000006ff */
[----:B0-----:R-:W-:Y:S06]  /*5d10*/  @!P0 BRA `(.L_x_119) ;  /* 0x0000000400088947 */ /* 0x001fec0003800000 */
.L_x_132:
[----:B------:R-:W1:Y:S01]  /*5d20*/  SYNCS.PHASECHK.TRANS64.TRYWAIT P0, [R9+URZ], R4 ;  /* 0x00000004090075a7 */ /* 0x000e62000800017f */
[----:B------:R-:W-:-:S05]  /*5d30*/  VIADD R0, R8, 0x1 ;  /* 0x0000000108007836 */ /* 0x000fca0000000000 */
[----:B------:R-:W-:-:S04]  /*5d40*/  ISETP.NE.AND P1, PT, R0, 0x4, PT ;  /* 0x000000040000780c */ /* 0x000fc80003f25270 */
[----:B0-----:R-:W-:Y:S02]  /*5d50*/  SEL R2, RZ, 0x1, P1 ;  /* 0x00000001ff027807 */ /* 0x001fe40000800000 */
[----:B------:R-:W-:Y:S02]  /*5d60*/  SEL R0, R0, RZ, P1 ;  /* 0x000000ff00007207 */ /* 0x000fe40000800000 */
[----:B------:R-:W-:-:S03]  /*5d70*/  LOP3.LUT R7, R5, R2, RZ, 0x3c, !PT ;  /* 0x0000000205077212 */ /* 0x000fc600078e3cff */
[----:B------:R-:W-:Y:S01]  /*5d80*/  IMAD R6, R0, 0x8, R3 ;  /* 0x0000000800067824 */ /* 0x000fe200078e0203 */
[----:B------:R-:W-:Y:S01]  /*5d90*/  SHF.L.U32 R5, R7, 0x1f, RZ ;  /* 0x0000001f07057819 */ /* 0x000fe200000006ff */
[----:B-1----:R-:W-:Y:S06]  /*5da0*/  @!P0 BRA `(.L_x_120) ;  /* 0x0000000000f88947 */ /* 0x002fec0003800000 */
.L_x_133:
[----:B------:R-:W1:Y:S01]  /*5db0*/  SYNCS.PHASECHK.TRANS64.TRYWAIT P0, [R6+URZ], R5 ;  /* 0x00000005060075a7 */ /* 0x000e62000800017f */
[----:B------:R-:W-:-:S05]  /*5dc0*/  VIADD R0, R0, 0x1 ;  /* 0x0000000100007836 */ /* 0x000fca0000000000 */
[----:B------:R-:W-:-:S04]  /*5dd0*/  ISETP.NE.AND P1, PT, R0, 0x4, PT ;  /* 0x000000040000780c */ /* 0x000fc80003f25270 */
[----:B------:R-:W-:Y:S02]  /*5de0*/  SEL R2, RZ, 0x1, P1 ;  /* 0x00000001ff027807 */ /* 0x000fe40000800000 */
[----:B------:R-:W-:Y:S02]  /*5df0*/  SEL R0, R0, RZ, P1 ;  /* 0x000000ff00007207 */ /* 0x000fe40000800000 */
[----:B------:R-:W-:Y:S01]  /*5e00*/  LOP3.LUT R2, R7, R2, RZ, 0x3c, !PT ;  /* 0x0000000207027212 */ /* 0x000fe200078e3cff */
[----:B-1----:R-:W-:Y:S06]  /*5e10*/  @!P0 BRA `(.L_x_121) ;  /* 0x0000000000f08947 */ /* 0x002fec0003800000 */
.L_x_134:
[----:B------:R-:W-:Y:S01]  /*5e20*/  IMAD R3, R0, 0x8, R3 ;  /* 0x0000000800037824 */ /* 0x000fe200078e0203 */
[----:B------:R-:W-:-:S07]  /*5e30*/  SHF.L.U32 R0, R2, 0x1f, RZ ;  /* 0x0000001f02007819 */ /* 0x000fce00000006ff */
.L_x_122:
[----:B--2---:R2:W3:Y:S02]  /*5e40*/  SYNCS.PHASECHK.TRANS64.TRYWAIT P0, [R3+URZ], R0 ;  /* 0x00000000030075a7 */ /* 0x0044e4000800017f */
[----:B---3--:R-:W-:Y:S05]  /*5e50*/  @!P0 NANOSLEEP.SYNCS 0x989680 ;  /* 0x009896800000895d */ /* 0x008fea0003900000 */
[----:B------:R-:W3:Y:S02]  /*5e60*/  @!P0 SYNCS.PHASECHK.TRANS64 P0, [R3+URZ], R0 ;  /* 0x00000000030085a7 */ /* 0x000ee4000800007f */
[----:B---3--:R-:W-:Y:S05]  /*5e70*/  @!P0 BRA `(.L_x_122) ;  /* 0xfffffffc00f08947 */ /* 0x008fea000383ffff */
.L_x_117:
[----:B------:R-:W-:Y:S05]  /*5e80*/  BSYNC B0 ;  /* 0x0000000000007941 */ /* 0x000fea0003800000 */
.L_x_116:
[----:B------:R-:W-:Y:S05]  /*5e90*/  EXIT ;  /* 0x000000000000794d */ /* 0x000fea0003800000 */
.L_x_18:
[----:B0-----:R0:W1:Y:S02]  /*5ea0*/  SYNCS.PHASECHK.TRANS64.TRYWAIT P0, [R63+URZ], R0 ;  /* 0x000000003f0075a7 */ /* 0x001064000800017f */
[----:B-1----:R-:W-:Y:S05]  /*5eb0*/  @!P0 NANOSLEEP.SYNCS 0x989680 ;  /* 0x009896800000895d */ /* 0x002fea0003900000 */
[----:B------:R-:W1:Y:S02]  /*5ec0*/  @!P0 SYNCS.PHASECHK.TRANS64 P0, [R63+URZ], R0 ;  /* 0x000000003f0085a7 */ /* 0x000e64000800007f */
[----:B-1----:R-:W-:Y:S05]  /*5ed0*/  @!P0 BRA `(.L_x_18) ;  /* 0xfffffffc00f08947 */ /* 0x002fea000383ffff */
[----:B------:R-:W-:Y:S05]  /*5ee0*/  BRA `(.L_x_123) ;  /* 0xffffffb8005c7947 */ /* 0x000fea000383ffff */
.L_x_23:
[----:B-1----:R1:W2:Y:S02]  /*5ef0*/  SYNCS.PHASECHK.TRANS64.TRYWAIT P1, [R3+URZ], R0 ;  /* 0x00000000030075a7 */ /* 0x0022a4000802017f */
[----:B--2---:R-:W-:Y:S05]  /*5f00*/  @!P1 NANOSLEEP.SYNCS 0x989680 ;  /* 0x009896800000995d */ /* 0x004fea0003900000 */
[----:B------:R-:W2:Y:S02]  /*5f10*/  @!P1 SYNCS.PHASECHK.TRANS64 P1, [R3+URZ], R0 ;  /* 0x00000000030095a7 */ /* 0x000ea4000802007f */
[----:B--2---:R-:W-:Y:S05]  /*5f20*/  @!P1 BRA `(.L_x_23) ;  /* 0xfffffffc00f09947 */ /* 0x004fea000383ffff */
[----:B------:R-:W-:Y:S05]  /*5f30*/  BRA `(.L_x_22) ;  /* 0xffffffb800c47947 */ /* 0x000fea000383ffff */
.L_x_28:
[----:B-1----:R-:W-:-:S04]  /*5f40*/  IMAD.U32 R5, RZ, RZ, UR4 ;  /* 0x00000004ff057e24 */ /* 0x002fc8000f8e00ff */
[----:B------:R1:W2:Y:S03]  /*5f50*/  SYNCS.PHASECHK.TRANS64.TRYWAIT P1, [R5+URZ], R4 ;  /* 0x00000004050075a7 */ /* 0x0002a6000802017f */
[----:B--2---:R-:W-:Y:S05]  /*5f60*/  @!P1 NANOSLEEP.SYNCS 0x989680 ;  /* 0x009896800000995d */ /* 0x004fea0003900000 */
[----:B------:R-:W2:Y:S02]  /*5f70*/  @!P1 SYNCS.PHASECHK.TRANS64 P1, [R5+URZ], R4 ;  /* 0x00000004050095a7 */ /* 0x000ea4000802007f */
[----:B--2---:R-:W-:Y:S05]  /*5f80*/  @!P1 BRA `(.L_x_28) ;  /* 0xfffffffc00ec9947 */ /* 0x004fea000383ffff */
[----:B------:R-:W-:Y:S05]  /*5f90*/  BRA `(.L_x_27) ;  /* 0xffffffbc007c7947 */ /* 0x000fea000383ffff */
.L_x_34:
[----:B0-----:R0:W1:Y:S02]  /*5fa0*/  SYNCS.PHASECHK.TRANS64.TRYWAIT P0, [R63+URZ+0x10], R0 ;  /* 0x000010003f0075a7 */ /* 0x001064000800017f */
[----:B-1----:R-:W-:Y:S05]  /*5fb0*/  @!P0 NANOSLEEP.SYNCS 0x989680 ;  /* 0x009896800000895d */ /* 0x002fea0003900000 */
[----:B------:R-:W1:Y:S02]  /*5fc0*/  @!P0 SYNCS.PHASECHK.TRANS64 P0, [R63+URZ+0x10], R0 ;  /* 0x000010003f0085a7 */ /* 0x000e64000800007f */
[----:B-1----:R-:W-:Y:S05]  /*5fd0*/  @!P0 BRA `(.L_x_34) ;  /* 0xfffffffc00f08947 */ /* 0x002fea000383ffff */
[----:B------:R-:W-:Y:S05]  /*5fe0*/  BRA `(.L_x_124) ;  /* 0xffffffc000cc7947 */ /* 0x000fea000383ffff */
.L_x_103:
[----:B------:R-:W-:Y:S01]  /*5ff0*/  BSSY B1, `(.L_x_125) ;  /* 0x0000006000017945 */ /* 0x000fe20003800000 */
[----:B------:R-:W-:-:S07]  /*6000*/  IMAD.MOV.U32 R15, RZ, RZ, -0x1 ;  /* 0xffffffffff0f7424 */ /* 0x000fce00078e00ff */
[----:B-----5:R-:W-:Y:S05]  /*6010*/  WARPSYNC.COLLECTIVE R15, `(.L_x_126) ;  /* 0x000000000f0c7348 */ /* 0x020fea0003c00000 */
[----:B------:R-:W-:Y:S02]  /*6020*/  ELECT P6, UR62, PT ;  /* 0x00000000003e782f */ /* 0x000fe400038c0000 */
[----:B------:R-:W-:Y:S01]  /*6030*/  MOV R14, UR62 ;  /* 0x0000003e000e7c02 */ /* 0x000fe20008000f00 */
[----:B-----5:R-:W-:Y:S10]  /*6040*/  ENDCOLLECTIVE ;  /* 0x000000000000791b */ /* 0x020ff40003800000 */
.L_x_126:
[----:B------:R-:W-:Y:S05]  /*6050*/  BSYNC B1 ;  /* 0x0000000000017941 */ /* 0x000fea0003800000 */
.L_x_125:
[----:B------:R-:W-:Y:S05]  /*6060*/  BRA `(.L_x_127) ;  /* 0xfffffff000007947 */ /* 0x000fea000383ffff */
.L_x_106:
[----:B0-----:R0:W1:Y:S02]  /*6070*/  SYNCS.PHASECHK.TRANS64.TRYWAIT P1, [R12+URZ+0x20], R3 ;  /* 0x000020030c0075a7 */ /* 0x001064000802017f */
[----:B-1----:R-:W-:Y:S05]  /*6080*/  @!P1 NANOSLEEP.SYNCS 0x989680 ;  /* 0x009896800000995d */ /* 0x002fea0003900000 */
[----:B------:R-:W1:Y:S02]  /*6090*/  @!P1 SYNCS.PHASECHK.TRANS64 P1, [R12+URZ+0x20], R3 ;  /* 0x000020030c0095a7 */ /* 0x000e64000802007f */
[----:B-1----:R-:W-:Y:S05]  /*60a0*/  @!P1 BRA `(.L_x_106) ;  /* 0xfffffffc00f09947 */ /* 0x002fea000383ffff */
[----:B------:R-:W-:Y:S05]  /*60b0*/  BRA `(.L_x_128) ;  /* 0xfffffff000347947 */ /* 0x000fea000383ffff */
.L_x_115:
[----:B------:R-:W-:Y:S01]  /*60c0*/  BSSY B0, `(.L_x_129) ;  /* 0x0000006000007945 */ /* 0x000fe20003800000 */
[----:B------:R-:W-:-:S07]  /*60d0*/  IMAD.MOV.U32 R15, RZ, RZ, -0x1 ;  /* 0xffffffffff0f7424 */ /* 0x000fce00078e00ff */
[----:B-----5:R-:W-:Y:S05]  /*60e0*/  WARPSYNC.COLLECTIVE R15, `(.L_x_130) ;  /* 0x000000000f0c7348 */ /* 0x020fea0003c00000 */
[----:B------:R-:W-:Y:S02]  /*60f0*/  ELECT P6, UR62, PT ;  /* 0x00000000003e782f */ /* 0x000fe400038c0000 */
[----:B------:R-:W-:Y:S01]  /*6100*/  MOV R14, UR62 ;  /* 0x0000003e000e7c02 */ /* 0x000fe20008000f00 */
[----:B-----5:R-:W-:Y:S10]  /*6110*/  ENDCOLLECTIVE ;  /* 0x000000000000791b */ /* 0x020ff40003800000 */
.L_x_130:
[----:B------:R-:W-:Y:S05]  /*6120*/  BSYNC B0 ;  /* 0x0000000000007941 */ /* 0x000fea0003800000 */
.L_x_129:
[----:B------:R-:W-:Y:S05]  /*6130*/  BRA `(.L_x_131) ;  /* 0xfffffff800a07947 */ /* 0x000fea000383ffff */
.L_x_119:
[----:B0-----:R0:W1:Y:S02]  /*6140*/  SYNCS.PHASECHK.TRANS64.TRYWAIT P0, [R7+URZ], R2 ;  /* 0x00000002070075a7 */ /* 0x001064000800017f */
[----:B-1----:R-:W-:Y:S05]  /*6150*/  @!P0 NANOSLEEP.SYNCS 0x989680 ;  /* 0x009896800000895d */ /* 0x002fea0003900000 */
[----:B------:R-:W1:Y:S02]  /*6160*/  @!P0 SYNCS.PHASECHK.TRANS64 P0, [R7+URZ], R2 ;  /* 0x00000002070085a7 */ /* 0x000e64000800007f */
[----:B-1----:R-:W-:Y:S05]  /*6170*/  @!P0 BRA `(.L_x_119) ;  /* 0xfffffffc00f08947 */ /* 0x002fea000383ffff */
[----:B------:R-:W-:Y:S05]  /*6180*/  BRA `(.L_x_132) ;  /* 0xfffffff800e47947 */ /* 0x000fea000383ffff */
.L_x_120:
[----:B0-----:R0:W1:Y:S02]  /*6190*/  SYNCS.PHASECHK.TRANS64.TRYWAIT P0, [R9+URZ], R4 ;  /* 0x00000004090075a7 */ /* 0x001064000800017f */
[----:B-1----:R-:W-:Y:S05]  /*61a0*/  @!P0 NANOSLEEP.SYNCS 0x989680 ;  /* 0x009896800000895d */ /* 0x002fea0003900000 */
[----:B------:R-:W1:Y:S02]  /*61b0*/  @!P0 SYNCS.PHASECHK.TRANS64 P0, [R9+URZ], R4 ;  /* 0x00000004090085a7 */ /* 0x000e64000800007f */
[----:B-1----:R-:W-:Y:S05]  /*61c0*/  @!P0 BRA `(.L_x_120) ;  /* 0xfffffffc00f08947 */ /* 0x002fea000383ffff */
[----:B------:R-:W-:Y:S05]  /*61d0*/  BRA `(.L_x_133) ;  /* 0xfffffff800f47947 */ /* 0x000fea000383ffff */
.L_x_121:
[----:B-1----:R1:W2:Y:S02]  /*61e0*/  SYNCS.PHASECHK.TRANS64.TRYWAIT P0, [R6+URZ], R5 ;  /* 0x00000005060075a7 */ /* 0x0022a4000800017f */
[----:B--2---:R-:W-:Y:S05]  /*61f0*/  @!P0 NANOSLEEP.SYNCS 0x989680 ;  /* 0x009896800000895d */ /* 0x004fea0003900000 */
[----:B------:R-:W2:Y:S02]  /*6200*/  @!P0 SYNCS.PHASECHK.TRANS64 P0, [R6+URZ], R5 ;  /* 0x00000005060085a7 */ /* 0x000ea4000800007f */
[----:B--2---:R-:W-:Y:S05]  /*6210*/  @!P0 BRA `(.L_x_121) ;  /* 0xfffffffc00f08947 */ /* 0x004fea000383ffff */
[----:B------:R-:W-:Y:S05]  /*6220*/  BRA `(.L_x_134) ;  /* 0xfffffff800fc7947 */ /* 0x000fea000383ffff */
.L_x_135:
[----:B------:R-:W-:-:S00]  /*6230*/  BRA `(.L_x_135) ;  /* 0xfffffffc00fc7947 */ /* 0x000fc0000383ffff */
[----:B------:R-:W-:-:S00]  /*6240*/  NOP ;  /* 0x0000000000007918 */ /* 0x000fc00000000000 */
        /* <DEDUP_REMOVED lines=11> */
.L_x_136:


//--------------------- .nv.global.init           --------------------------
	.section	.nv.global.init,"aw",@progbits
.nv.global.init:
	.type		$str$22,@object
	.size		$str$22,($str$23 - $str$22)
$str$22:
        /*0000*/ 	.byte	0x6b, 0x5f, 0x74, 0x69, 0x6c, 0x65, 0x5f, 0x63, 0x6f, 0x75, 0x6e, 0x74, 0x20, 0x3e, 0x3d, 0x20
        /*0010*/ 	.byte	0x31, 0x00
	.type		$str$23,@object
	.size		$str$23,(__unnamed_1 - $str$23)
$str$23:
        /*0012*/ 	.byte	0x2f, 0x74, 0x6d, 0x70, 0x2f, 0x63, 0x75, 0x74, 0x6c, 0x61, 0x73, 0x73, 0x5f, 0x73, 0x77, 0x65
        /*0022*/ 	.byte	0x65, 0x70, 0x5f, 0x73, 0x72, 0x63, 0x2f, 0x69, 0x6e, 0x63, 0x6c, 0x75, 0x64, 0x65, 0x2f, 0x63
        /*0032*/ 	.byte	0x75, 0x74, 0x6c, 0x61, 0x73, 0x73, 0x2f, 0x67, 0x65, 0x6d, 0x6d, 0x2f, 0x63, 0x6f, 0x6c, 0x6c
        /*0042*/ 	.byte	0x65, 0x63, 0x74, 0x69, 0x76, 0x65, 0x2f, 0x73, 0x6d, 0x39, 0x30, 0x5f, 0x6d, 0x6d, 0x61, 0x5f
        /*0052*/ 	.byte	0x74, 0x6d, 0x61, 0x5f, 0x67, 0x6d, 0x6d, 0x61, 0x5f, 0x73, 0x73, 0x5f, 0x77, 0x61, 0x72, 0x70
        /*0062*/ 	.byte	0x73, 0x70, 0x65, 0x63, 0x69, 0x61, 0x6c, 0x69, 0x7a, 0x65, 0x64, 0x2e, 0x68, 0x70, 0x70, 0x00
	.type		__unnamed_1,@object
	.size		__unnamed_1,(.L_0 - __unnamed_1)
__unnamed_1:
        /*0072*/ 	.byte	0x76, 0x6f, 0x69, 0x64, 0x20, 0x63, 0x75, 0x74, 0x6c, 0x61, 0x73, 0x73, 0x3a, 0x3a, 0x67, 0x65
        /* <DEDUP_REMOVED lines=180> */
        /*0bc2*/ 	.byte	0x65, 0x6e, 0x74, 0x69, 0x74, 0x79, 0x5d, 0x00
.L_0:


//--------------------- .nv.shared._ZN7cutlass13device_kernelINS_4gemm6kernel13GemmUniversalIN4cute5tupleIJiiiiEEENS1_10collective13CollectiveMmaINS1_34MainloopSm90TmaGmmaWarpSpecializedILi4ENS5_IJNS4_1CILi2EEENSA_ILi1EEESC_EEENS1_32KernelTmaWarpSpecializedPingpongEEENS5_IJNSA_ILi64EEESG_SG_EEENS_10bfloat16_tENS5_IJlSC_lEEESI_SJ_NS4_8TiledMMAINS4_8MMA_AtomIJNS4_4SM904GMMA27MMA_64x64x16_F32BF16BF16_SSILNSN_5MajorE0ELSP_0ELNSN_7ScaleInE1ELSQ_1EEEEEENS4_6LayoutINS5_IJSC_SC_SC_EEENS5_IJNSA_ILi0EEESV_SV_EEEEENS5_IJNS4_10UnderscoreESY_SY_EEEEENS4_13SM90_TMA_LOADENS4_14ComposedLayoutINS4_7SwizzleILi3ELi4ELi3EEENS4_18smem_ptr_flag_bitsILi16EEENST_INS5_IJNSA_ILi8EEESG_EEENS5_IJSG_SC_EEEEEEEvNS4_8identityENS4_23SM90_TMA_LOAD_MULTICASTES1B_vS1C_EENS_8epilogue10collective6detail29Sm90TmaWarpSpecializedAdapterINS1G_15DefaultEpilogueISI_SJ_SJ_NS1F_6thread17LinearCombinationISI_Li1EffLNS1K_9ScaleType4KindE0ELNS_15FloatRoundStyleE2ESI_EENS1_15EpilogueDefaultEEEEEvvEEEEvNT_6ParamsE --------------------------
	.section	.nv.shared._ZN7cutlass13device_kernelINS_4gemm6kernel13GemmUniversalIN4cute5tupleIJiiiiEEENS1_10collective13CollectiveMmaINS1_34MainloopSm90TmaGmmaWarpSpecializedILi4ENS5_IJNS4_1CILi2EEENSA_ILi1EEESC_EEENS1_32KernelTmaWarpSpecializedPingpongEEENS5_IJNSA_ILi64EEESG_SG_EEENS_10bfloat16_tENS5_IJlSC_lEEESI_SJ_NS4_8TiledMMAINS4_8MMA_AtomIJNS4_4SM904GMMA27MMA_64x64x16_F32BF16BF16_SSILNSN_5MajorE0ELSP_0ELNSN_7ScaleInE1ELSQ_1EEEEEENS4_6LayoutINS5_IJSC_SC_SC_EEENS5_IJNSA_ILi0EEESV_SV_EEEEENS5_IJNS4_10UnderscoreESY_SY_EEEEENS4_13SM90_TMA_LOADENS4_14ComposedLayoutINS4_7SwizzleILi3ELi4ELi3EEENS4_18smem_ptr_flag_bitsILi16EEENST_INS5_IJNSA_ILi8EEESG_EEENS5_IJSG_SC_EEEEEEEvNS4_8identityENS4_23SM90_TMA_LOAD_MULTICASTES1B_vS1C_EENS_8epilogue10collective6detail29Sm90TmaWarpSpecializedAdapterINS1G_15DefaultEpilogueISI_SJ_SJ_NS1F_6thread17LinearCombinationISI_Li1EffLNS1K_9ScaleType4KindE0ELNS_15FloatRoundStyleE2ESI_EENS1_15EpilogueDefaultEEEEEvvEEEEvNT_6ParamsE,"aw",@nobits
	.sectionflags	@""
	.align	16
	.zero		1024


//--------------------- .nv.shared.reserved.0     --------------------------
	.section	.nv.shared.reserved.0,"aw",@nobits
	.weak		__nv_reservedSMEM_offset_0_alias
	.size		__nv_reservedSMEM_offset_0_alias, 0, 0
	.other		__nv_reservedSMEM_offset_0_alias,@"STO_CUDA_RESERVED_SHARED STV_DEFAULT"
__nv_reservedSMEM_offset_0_alias:
	.zero		0


//--------------------- .nv.global                --------------------------
	.section	.nv.global,"aw",@nobits
.nv.global:
	.type		_ZN39_INTERNAL_867c46bb_4_k_cu_d4faad9b_36894cute1_E,@object
	.size		_ZN39_INTERNAL_867c46bb_4_k_cu_d4faad9b_36894cute1_E,(_ZN39_INTERNAL_867c46bb_4_k_cu_d4faad9b_36894cuda3std3__45__cpo6cbeginE - _ZN39_INTERNAL_867c46bb_4_k_cu_d4faad9b_36894cute1_E)
_ZN39_INTERNAL_867c46bb_4_k_cu_d4faad9b_36894cute1_E:
	.zero		1
	.type		_ZN39_INTERNAL_867c46bb_4_k_cu_d4faad9b_36894cuda3std3__45__cpo6cbeginE,@object
	.size		_ZN39_INTERNAL_867c46bb_4_k_cu_d4faad9b_36894cuda3std3__45__cpo6cbeginE,(_ZN39_INTERNAL_867c46bb_4_k_cu_d4faad9b_36894cuda3std3__48in_placeE - _ZN39_INTERNAL_867c46bb_4_k_cu_d4faad9b_36894cuda3std3__45__cpo6cbeginE)
_ZN39_INTERNAL_867c46bb_4_k_cu_d4faad9b_36894cuda3std3__45__cpo6cbeginE:
	.zero		1
	.type		_ZN39_INTERNAL_867c46bb_4_k_cu_d4faad9b_36894cuda3std3__48in_placeE,@object
	.size		_ZN39_INTERNAL_867c46bb_4_k_cu_d4faad9b_36894cuda3std3__48in_placeE,(_ZN39_INTERNAL_867c46bb_4_k_cu_d4faad9b_36894cuda3std6ranges3__45__cpo9iter_moveE - _ZN39_INTERNAL_867c46bb_4_k_cu_d4faad9b_36894cuda3std3__48in_placeE)
_ZN39_INTERNAL_867c46bb_4_k_cu_d4faad9b_36894cuda3std3__48in_placeE:
	.zero		1
	.type		_ZN39_INTERNAL_867c46bb_4_k_cu_d4faad9b_36894cuda3std6ranges3__45__cpo9iter_moveE,@object
	.size		_ZN39_INTERNAL_867c46bb_4_k_cu_d4faad9b_36894cuda3std6ranges3__45__cpo9iter_moveE,(_ZN39_INTERNAL_867c46bb_4_k_cu_d4faad9b_36894cuda3std3__45__cpo5beginE - _ZN39_INTERNAL_867c46bb_4_k_cu_d4faad9b_36894cuda3std6ranges3__45__cpo9iter_moveE)
_ZN39_INTERNAL_867c46bb_4_k_cu_d4faad9b_36894cuda3std6ranges3__45__cpo9iter_moveE:
	.zero		1
	.type		_ZN39_INTERNAL_867c46bb_4_k_cu_d4faad9b_36894cuda3std3__45__cpo5beginE,@object
	.size		_ZN39_INTERNAL_867c46bb_4_k_cu_d4faad9b_36894cuda3std3__45__cpo5beginE,(_ZN39_INTERNAL_867c46bb_4_k_cu_d4faad9b_36894cuda3std3__441_GLOBAL__N__867c46bb_4_k_cu_d4faad9b_36896ignoreE - _ZN39_INTERNAL_867c46bb_4_k_cu_d4faad9b_36894cuda3std3__45__cpo5beginE)
_ZN39_INTERNAL_867c46bb_4_k_cu_d4faad9b_36894cuda3std3__45__cpo5beginE:
	.zero		1
	.type		_ZN39_INTERNAL_867c46bb_4_k_cu_d4faad9b_36894cuda3std3__441_GLOBAL__N__867c46bb_4_k_cu_d4faad9b_36896ignoreE,@object
	.size		_ZN39_INTERNAL_867c46bb_4_k_cu_d4faad9b_36894cuda3std3__441_GLOBAL__N__867c46bb_4_k_cu_d4faad9b_36896ignoreE,(_ZN39_INTERNAL_867c46bb_4_k_cu_d4faad9b_36894cute7productE - _ZN39_INTERNAL_867c46bb_4_k_cu_d4faad9b_36894cuda3std3__441_GLOBAL__N__867c46bb_4_k_cu_d4faad9b_36896ignoreE)
_ZN39_INTERNAL_867c46bb_4_k_cu_d4faad9b_36894cuda3std3__441_GLOBAL__N__867c46bb_4_k_cu_d4faad9b_36896ignoreE:
	.zero		1
	.type		_ZN39_INTERNAL_867c46bb_4_k_cu_d4faad9b_36894cute7productE,@object
	.size		_ZN39_INTERNAL_867c46bb_4_k_cu_d4faad9b_36894cute7productE,(_ZN39_INTERNAL_867c46bb_4_k_cu_d4faad9b_36894cuda3std3__45__cpo3endE - _ZN39_INTERNAL_867c46bb_4_k_cu_d4faad9b_36894cute7productE)
_ZN39_INTERNAL_867c46bb_4_k_cu_d4faad9b_36894cute7productE:
	.zero		1
	.type		_ZN39_INTERNAL_867c46bb_4_k_cu_d4faad9b_36894cuda3std3__45__cpo3endE,@object
	.size		_ZN39_INTERNAL_867c46bb_4_k_cu_d4faad9b_36894cuda3std3__45__cpo3endE,(_ZN39_INTERNAL_867c46bb_4_k_cu_d4faad9b_36894cuda3std3__419piecewise_constructE - _ZN39_INTERNAL_867c46bb_4_k_cu_d4faad9b_36894cuda3std3__45__cpo3endE)
_ZN39_INTERNAL_867c46bb_4_k_cu_d4faad9b_36894cuda3std3__45__cpo3endE:
	.zero		1
	.type		_ZN39_INTERNAL_867c46bb_4_k_cu_d4faad9b_36894cuda3std3__419piecewise_constructE,@object
	.size		_ZN39_INTERNAL_867c46bb_4_k_cu_d4faad9b_36894cuda3std3__419piecewise_constructE,(_ZN39_INTERNAL_867c46bb_4_k_cu_d4faad9b_36894cuda3std3__45__cpo4cendE - _ZN39_INTERNAL_867c46bb_4_k_cu_d4faad9b_36894cuda3std3__419piecewise_constructE)
_ZN39_INTERNAL_867c46bb_4_k_cu_d4faad9b_36894cuda3std3__419piecewise_constructE:
	.zero		1
	.type		_ZN39_INTERNAL_867c46bb_4_k_cu_d4faad9b_36894cuda3std3__45__cpo4cendE,@object
	.size		_ZN39_INTERNAL_867c46bb_4_k_cu_d4faad9b_36894cuda3std3__45__cpo4cendE,(_ZN39_INTERNAL_867c46bb_4_k_cu_d4faad9b_36894cuda3std6ranges3__45__cpo4swapE - _ZN39_INTERNAL_867c46bb_4_k_cu_d4faad9b_36894cuda3std3__45__cpo4cendE)
_ZN39_INTERNAL_867c46bb_4_k_cu_d4faad9b_36894cuda3std3__45__cpo4cendE:
	.zero		1
	.type		_ZN39_INTERNAL_867c46bb_4_k_cu_d4faad9b_36894cuda3std6ranges3__45__cpo4swapE,@object
	.size		_ZN39_INTERNAL_867c46bb_4_k_cu_d4faad9b_36894cuda3std6ranges3__45__cpo4swapE,(.L_8 - _ZN39_INTERNAL_867c46bb_4_k_cu_d4faad9b_36894cuda3std6ranges3__45__cpo4swapE)
_ZN39_INTERNAL_867c46bb_4_k_cu_d4faad9b_36894cuda3std6ranges3__45__cpo4swapE:
	.zero		1
.L_8:


//--------------------- .nv.constant0._ZN7cutlass13device_kernelINS_4gemm6kernel13GemmUniversalIN4cute5tupleIJiiiiEEENS1_10collective13CollectiveMmaINS1_34MainloopSm90TmaGmmaWarpSpecializedILi4ENS5_IJNS4_1CILi2EEENSA_ILi1EEESC_EEENS1_32KernelTmaWarpSpecializedPingpongEEENS5_IJNSA_ILi64EEESG_SG_EEENS_10bfloat16_tENS5_IJlSC_lEEESI_SJ_NS4_8TiledMMAINS4_8MMA_AtomIJNS4_4SM904GMMA27MMA_64x64x16_F32BF16BF16_SSILNSN_5MajorE0ELSP_0ELNSN_7ScaleInE1ELSQ_1EEEEEENS4_6LayoutINS5_IJSC_SC_SC_EEENS5_IJNSA_ILi0EEESV_SV_EEEEENS5_IJNS4_10UnderscoreESY_SY_EEEEENS4_13SM90_TMA_LOADENS4_14ComposedLayoutINS4_7SwizzleILi3ELi4ELi3EEENS4_18smem_ptr_flag_bitsILi16EEENST_INS5_IJNSA_ILi8EEESG_EEENS5_IJSG_SC_EEEEEEEvNS4_8identityENS4_23SM90_TMA_LOAD_MULTICASTES1B_vS1C_EENS_8epilogue10collective6detail29Sm90TmaWarpSpecializedAdapterINS1G_15DefaultEpilogueISI_SJ_SJ_NS1F_6thread17LinearCombinationISI_Li1EffLNS1K_9ScaleType4KindE0ELNS_15FloatRoundStyleE2ESI_EENS1_15EpilogueDefaultEEEEEvvEEEEvNT_6ParamsE --------------------------
	.section	.nv.constant0._ZN7cutlass13device_kernelINS_4gemm6kernel13GemmUniversalIN4cute5tupleIJiiiiEEENS1_10collective13CollectiveMmaINS1_34MainloopSm90TmaGmmaWarpSpecializedILi4ENS5_IJNS4_1CILi2EEENSA_ILi1EEESC_EEENS1_32KernelTmaWarpSpecializedPingpongEEENS5_IJNSA_ILi64EEESG_SG_EEENS_10bfloat16_tENS5_IJlSC_lEEESI_SJ_NS4_8TiledMMAINS4_8MMA_AtomIJNS4_4SM904GMMA27MMA_64x64x16_F32BF16BF16_SSILNSN_5MajorE0ELSP_0ELNSN_7ScaleInE1ELSQ_1EEEEEENS4_6LayoutINS5_IJSC_SC_SC_EEENS5_IJNSA_ILi0EEESV_SV_EEEEENS5_IJNS4_10UnderscoreESY_SY_EEEEENS4_13SM90_TMA_LOADENS4_14ComposedLayoutINS4_7SwizzleILi3ELi4ELi3EEENS4_18smem_ptr_flag_bitsILi16EEENST_INS5_IJNSA_ILi8EEESG_EEENS5_IJSG_SC_EEEEEEEvNS4_8identityENS4_23SM90_TMA_LOAD_MULTICASTES1B_vS1C_EENS_8epilogue10collective6detail29Sm90TmaWarpSpecializedAdapterINS1G_15DefaultEpilogueISI_SJ_SJ_NS1F_6thread17LinearCombinationISI_Li1EffLNS1K_9ScaleType4KindE0ELNS_15FloatRoundStyleE2ESI_EENS1_15EpilogueDefaultEEEEEvvEEEEvNT_6ParamsE,"a",@progbits
	.sectionflags	@""
	.align	4
.nv.constant0._ZN7cutlass13device_kernelINS_4gemm6kernel13GemmUniversalIN4cute5tupleIJiiiiEEENS1_10collective13CollectiveMmaINS1_34MainloopSm90TmaGmmaWarpSpecializedILi4ENS5_IJNS4_1CILi2EEENSA_ILi1EEESC_EEENS1_32KernelTmaWarpSpecializedPingpongEEENS5_IJNSA_ILi64EEESG_SG_EEENS_10bfloat16_tENS5_IJlSC_lEEESI_SJ_NS4_8TiledMMAINS4_8MMA_AtomIJNS4_4SM904GMMA27MMA_64x64x16_F32BF16BF16_SSILNSN_5MajorE0ELSP_0ELNSN_7ScaleInE1ELSQ_1EEEEEENS4_6LayoutINS5_IJSC_SC_SC_EEENS5_IJNSA_ILi0EEESV_SV_EEEEENS5_IJNS4_10UnderscoreESY_SY_EEEEENS4_13SM90_TMA_LOADENS4_14ComposedLayoutINS4_7SwizzleILi3ELi4ELi3EEENS4_18smem_ptr_flag_bitsILi16EEENST_INS5_IJNSA_ILi8EEESG_EEENS5_IJSG_SC_EEEEEEEvNS4_8identityENS4_23SM90_TMA_LOAD_MULTICASTES1B_vS1C_EENS_8epilogue10collective6detail29Sm90TmaWarpSpecializedAdapterINS1G_15DefaultEpilogueISI_SJ_SJ_NS1F_6thread17LinearCombinationISI_Li1EffLNS1K_9ScaleType4KindE0ELNS_15FloatRoundStyleE2ESI_EENS1_15EpilogueDefaultEEEEEvvEEEEvNT_6ParamsE:
	.zero		1664


//--------------------- SYMBOLS --------------------------

	.type		.nv.reservedSmem.offset0,@object
	.size		.nv.reservedSmem.offset0,0x4
	.type		__assertfail,@function
